//
// Generated by NVIDIA NVVM Compiler
//
// Compiler Build ID: CL-36424714
// Cuda compilation tools, release 13.0, V13.0.88
// Based on NVVM 20.0.0
//

.version 9.0
.target sm_100
.address_size 64

	// .globl	ssd_scan_f32
.extern .shared .align 16 .b8 shmem[];

.visible .entry ssd_scan_f32(
	.param .u64 .ptr .align 1 ssd_scan_f32_param_0,
	.param .u64 .ptr .align 1 ssd_scan_f32_param_1,
	.param .u64 .ptr .align 1 ssd_scan_f32_param_2,
	.param .u64 .ptr .align 1 ssd_scan_f32_param_3,
	.param .u64 .ptr .align 1 ssd_scan_f32_param_4,
	.param .u64 .ptr .align 1 ssd_scan_f32_param_5,
	.param .u64 .ptr .align 1 ssd_scan_f32_param_6,
	.param .u64 .ptr .align 1 ssd_scan_f32_param_7,
	.param .u32 ssd_scan_f32_param_8,
	.param .u32 ssd_scan_f32_param_9,
	.param .u32 ssd_scan_f32_param_10,
	.param .u32 ssd_scan_f32_param_11,
	.param .u32 ssd_scan_f32_param_12,
	.param .u32 ssd_scan_f32_param_13,
	.param .u32 ssd_scan_f32_param_14
)
{
	.local .align 16 .b8 	__local_depot0[1024];
	.reg .b64 	%SP;
	.reg .b64 	%SPL;
	.reg .pred 	%p<32>;
	.reg .b32 	%r<135>;
	.reg .b32 	%f<192>;
	.reg .b64 	%rd<90>;

	mov.u64 	%SPL, __local_depot0;
	ld.param.u64 	%rd21, [ssd_scan_f32_param_0];
	ld.param.u64 	%rd22, [ssd_scan_f32_param_3];
	ld.param.u64 	%rd19, [ssd_scan_f32_param_4];
	ld.param.u64 	%rd20, [ssd_scan_f32_param_5];
	ld.param.u64 	%rd23, [ssd_scan_f32_param_6];
	ld.param.u64 	%rd24, [ssd_scan_f32_param_7];
	ld.param.s32 	%rd4, [ssd_scan_f32_param_8];
	ld.param.u32 	%r64, [ssd_scan_f32_param_9];
	ld.param.u32 	%r65, [ssd_scan_f32_param_10];
	ld.param.u32 	%r66, [ssd_scan_f32_param_11];
	ld.param.u32 	%r68, [ssd_scan_f32_param_13];
	ld.param.u32 	%r69, [ssd_scan_f32_param_14];
	cvta.to.global.u64 	%rd1, %rd24;
	cvta.to.global.u64 	%rd2, %rd21;
	cvta.to.global.u64 	%rd25, %rd23;
	cvta.to.global.u64 	%rd26, %rd22;
	add.u64 	%rd3, %SPL, 0;
	mov.u32 	%r70, %ctaid.x;
	div.u32 	%r2, %r70, %r65;
	mul.lo.s32 	%r71, %r2, %r65;
	sub.s32 	%r1, %r70, %r71;
	mov.u32 	%r3, %tid.x;
	mul.wide.u32 	%rd28, %r1, 4;
	add.s64 	%rd29, %rd26, %rd28;
	ld.global.nc.f32 	%f1, [%rd29];
	add.s64 	%rd30, %rd25, %rd28;
	ld.global.nc.f32 	%f2, [%rd30];
	mad.lo.s32 	%r72, %r70, %r66, %r3;
	mul.lo.s32 	%r4, %r72, %r68;
	setp.lt.s32 	%p1, %r68, 1;
	@%p1 bra 	$L__BB0_13;
	and.b32  	%r5, %r68, 15;
	setp.lt.u32 	%p2, %r68, 16;
	mov.b32 	%r115, 0;
	@%p2 bra 	$L__BB0_4;
	and.b32  	%r115, %r68, 2147483632;
	mov.b32 	%r120, 0;
$L__BB0_3:
	.pragma "nounroll";
	add.s32 	%r75, %r120, %r4;
	mul.wide.s32 	%rd31, %r75, 4;
	add.s64 	%rd32, %rd1, %rd31;
	ld.global.nc.f32 	%f19, [%rd32];
	mul.wide.u32 	%rd33, %r120, 4;
	add.s64 	%rd34, %rd3, %rd33;
	ld.global.nc.f32 	%f20, [%rd32+4];
	ld.global.nc.f32 	%f21, [%rd32+8];
	ld.global.nc.f32 	%f22, [%rd32+12];
	st.local.v4.f32 	[%rd34], {%f19, %f20, %f21, %f22};
	ld.global.nc.f32 	%f23, [%rd32+16];
	ld.global.nc.f32 	%f24, [%rd32+20];
	ld.global.nc.f32 	%f25, [%rd32+24];
	ld.global.nc.f32 	%f26, [%rd32+28];
	st.local.v4.f32 	[%rd34+16], {%f23, %f24, %f25, %f26};
	ld.global.nc.f32 	%f27, [%rd32+32];
	ld.global.nc.f32 	%f28, [%rd32+36];
	ld.global.nc.f32 	%f29, [%rd32+40];
	ld.global.nc.f32 	%f30, [%rd32+44];
	st.local.v4.f32 	[%rd34+32], {%f27, %f28, %f29, %f30};
	ld.global.nc.f32 	%f31, [%rd32+48];
	ld.global.nc.f32 	%f32, [%rd32+52];
	ld.global.nc.f32 	%f33, [%rd32+56];
	ld.global.nc.f32 	%f34, [%rd32+60];
	st.local.v4.f32 	[%rd34+48], {%f31, %f32, %f33, %f34};
	add.s32 	%r120, %r120, 16;
	setp.eq.s32 	%p3, %r120, %r115;
	@%p3 bra 	$L__BB0_4;
	bra.uni 	$L__BB0_3;
$L__BB0_4:
	setp.eq.s32 	%p4, %r5, 0;
	@%p4 bra 	$L__BB0_13;
	and.b32  	%r8, %r68, 7;
	setp.lt.u32 	%p5, %r5, 8;
	@%p5 bra 	$L__BB0_7;
	add.s32 	%r76, %r115, %r4;
	mul.wide.s32 	%rd35, %r76, 4;
	add.s64 	%rd36, %rd1, %rd35;
	ld.global.nc.f32 	%f35, [%rd36];
	mul.wide.u32 	%rd37, %r115, 4;
	add.s64 	%rd38, %rd3, %rd37;
	st.local.f32 	[%rd38], %f35;
	ld.global.nc.f32 	%f36, [%rd36+4];
	st.local.f32 	[%rd38+4], %f36;
	ld.global.nc.f32 	%f37, [%rd36+8];
	st.local.f32 	[%rd38+8], %f37;
	ld.global.nc.f32 	%f38, [%rd36+12];
	st.local.f32 	[%rd38+12], %f38;
	ld.global.nc.f32 	%f39, [%rd36+16];
	st.local.f32 	[%rd38+16], %f39;
	ld.global.nc.f32 	%f40, [%rd36+20];
	st.local.f32 	[%rd38+20], %f40;
	ld.global.nc.f32 	%f41, [%rd36+24];
	st.local.f32 	[%rd38+24], %f41;
	ld.global.nc.f32 	%f42, [%rd36+28];
	st.local.f32 	[%rd38+28], %f42;
	add.s32 	%r115, %r115, 8;
$L__BB0_7:
	setp.eq.s32 	%p6, %r8, 0;
	@%p6 bra 	$L__BB0_13;
	and.b32  	%r11, %r68, 3;
	setp.lt.u32 	%p7, %r8, 4;
	@%p7 bra 	$L__BB0_10;
	add.s32 	%r77, %r115, %r4;
	mul.wide.s32 	%rd39, %r77, 4;
	add.s64 	%rd40, %rd1, %rd39;
	ld.global.nc.f32 	%f43, [%rd40];
	mul.wide.u32 	%rd41, %r115, 4;
	add.s64 	%rd42, %rd3, %rd41;
	st.local.f32 	[%rd42], %f43;
	ld.global.nc.f32 	%f44, [%rd40+4];
	st.local.f32 	[%rd42+4], %f44;
	ld.global.nc.f32 	%f45, [%rd40+8];
	st.local.f32 	[%rd42+8], %f45;
	ld.global.nc.f32 	%f46, [%rd40+12];
	st.local.f32 	[%rd42+12], %f46;
	add.s32 	%r115, %r115, 4;
$L__BB0_10:
	setp.eq.s32 	%p8, %r11, 0;
	@%p8 bra 	$L__BB0_13;
	mov.b32 	%r119, 0;
$L__BB0_12:
	.pragma "nounroll";
	add.s32 	%r79, %r115, %r4;
	mul.wide.s32 	%rd43, %r79, 4;
	add.s64 	%rd44, %rd1, %rd43;
	ld.global.nc.f32 	%f47, [%rd44];
	mul.wide.u32 	%rd45, %r115, 4;
	add.s64 	%rd46, %rd3, %rd45;
	st.local.f32 	[%rd46], %f47;
	add.s32 	%r115, %r115, 1;
	add.s32 	%r119, %r119, 1;
	setp.ne.s32 	%p9, %r119, %r11;
	@%p9 bra 	$L__BB0_12;
$L__BB0_13:
	setp.lt.s32 	%p10, %r64, 1;
	@%p10 bra 	$L__BB0_31;
	shl.b32 	%r23, %r68, 2;
	mov.u32 	%r81, shmem;
	add.s32 	%r18, %r81, %r23;
	mul.lo.s32 	%r19, %r2, %r64;
	mov.u32 	%r20, %ntid.x;
	and.b32  	%r21, %r68, 7;
	and.b32  	%r22, %r68, 2147483640;
	div.s32 	%r24, %r1, %r69;
	cvta.to.global.u64 	%rd5, %rd19;
	cvta.to.global.u64 	%rd6, %rd20;
	mov.b32 	%r121, 0;
	add.s64 	%rd9, %rd3, 16;
$L__BB0_15:
	setp.ge.s32 	%p11, %r3, %r68;
	add.s32 	%r31, %r121, %r19;
	@%p11 bra 	$L__BB0_18;
	ld.param.u32 	%r114, [ssd_scan_f32_param_12];
	mad.lo.s32 	%r82, %r31, %r114, %r24;
	mul.lo.s32 	%r32, %r82, %r68;
	mov.u32 	%r122, %r3;
$L__BB0_17:
	add.s32 	%r83, %r122, %r32;
	mul.wide.s32 	%rd47, %r83, 4;
	add.s64 	%rd48, %rd5, %rd47;
	ld.global.nc.f32 	%f48, [%rd48];
	shl.b32 	%r84, %r122, 2;
	mov.u32 	%r85, shmem;
	add.s32 	%r86, %r85, %r84;
	st.shared.f32 	[%r86], %f48;
	add.s64 	%rd49, %rd6, %rd47;
	ld.global.nc.f32 	%f49, [%rd49];
	add.s32 	%r87, %r18, %r84;
	st.shared.f32 	[%r87], %f49;
	add.s32 	%r122, %r122, %r20;
	setp.lt.s32 	%p12, %r122, %r68;
	@%p12 bra 	$L__BB0_17;
$L__BB0_18:
	ld.param.u64 	%rd86, [ssd_scan_f32_param_2];
	ld.param.u64 	%rd85, [ssd_scan_f32_param_1];
	setp.lt.s32 	%p13, %r68, 1;
	bar.sync 	0;
	mad.lo.s32 	%r88, %r31, %r65, %r1;
	cvta.to.global.u64 	%rd50, %rd86;
	mul.wide.s32 	%rd51, %r88, 4;
	add.s64 	%rd52, %rd50, %rd51;
	ld.global.nc.f32 	%f3, [%rd52];
	mul.f32 	%f51, %f1, %f3;
	fma.rn.f32 	%f52, %f51, 0f3BBB989D, 0f3F000000;
	cvt.sat.f32.f32 	%f53, %f52;
	mov.f32 	%f54, 0f4B400001;
	mov.f32 	%f55, 0f437C0000;
	fma.rm.f32 	%f56, %f53, %f55, %f54;
	add.f32 	%f57, %f56, 0fCB40007F;
	neg.f32 	%f58, %f57;
	fma.rn.f32 	%f59, %f51, 0f3FB8AA3B, %f58;
	fma.rn.f32 	%f60, %f51, 0f32A57060, %f59;
	mov.b32 	%r89, %f56;
	shl.b32 	%r90, %r89, 23;
	mov.b32 	%f61, %r90;
	ex2.approx.ftz.f32 	%f62, %f60;
	mul.f32 	%f4, %f62, %f61;
	mad.lo.s32 	%r35, %r88, %r66, %r3;
	cvta.to.global.u64 	%rd53, %rd85;
	mul.wide.s32 	%rd54, %r35, 4;
	add.s64 	%rd55, %rd53, %rd54;
	ld.global.nc.f32 	%f5, [%rd55];
	mov.f32 	%f191, 0f00000000;
	@%p13 bra 	$L__BB0_30;
	setp.lt.u32 	%p14, %r68, 8;
	mul.f32 	%f6, %f3, %f5;
	mov.f32 	%f191, 0f00000000;
	mov.b32 	%r126, 0;
	@%p14 bra 	$L__BB0_22;
	and.b32  	%r93, %r68, 2147483640;
	neg.s32 	%r124, %r93;
	mov.u32 	%r94, shmem;
	add.s32 	%r123, %r94, 16;
	mov.f32 	%f191, 0f00000000;
	mov.u64 	%rd87, %rd9;
$L__BB0_21:
	.pragma "nounroll";
	ld.local.v4.f32 	{%f66, %f67, %f68, %f69}, [%rd87+-16];
	ld.shared.v4.f32 	{%f70, %f71, %f72, %f73}, [%r123+-16];
	mul.f32 	%f74, %f6, %f70;
	fma.rn.f32 	%f75, %f4, %f66, %f74;
	add.s32 	%r95, %r123, %r23;
	ld.shared.f32 	%f76, [%r95+-16];
	fma.rn.f32 	%f77, %f75, %f76, %f191;
	mul.f32 	%f78, %f6, %f71;
	fma.rn.f32 	%f79, %f4, %f67, %f78;
	ld.shared.f32 	%f80, [%r95+-12];
	fma.rn.f32 	%f81, %f79, %f80, %f77;
	mul.f32 	%f82, %f6, %f72;
	fma.rn.f32 	%f83, %f4, %f68, %f82;
	ld.shared.f32 	%f84, [%r95+-8];
	fma.rn.f32 	%f85, %f83, %f84, %f81;
	mul.f32 	%f86, %f6, %f73;
	fma.rn.f32 	%f87, %f4, %f69, %f86;
	st.local.v4.f32 	[%rd87+-16], {%f75, %f79, %f83, %f87};
	ld.shared.f32 	%f88, [%r95+-4];
	fma.rn.f32 	%f89, %f87, %f88, %f85;
	ld.local.v4.f32 	{%f90, %f91, %f92, %f93}, [%rd87];
	ld.shared.v4.f32 	{%f94, %f95, %f96, %f97}, [%r123];
	mul.f32 	%f98, %f6, %f94;
	fma.rn.f32 	%f99, %f4, %f90, %f98;
	ld.shared.f32 	%f100, [%r95];
	fma.rn.f32 	%f101, %f99, %f100, %f89;
	mul.f32 	%f102, %f6, %f95;
	fma.rn.f32 	%f103, %f4, %f91, %f102;
	ld.shared.f32 	%f104, [%r95+4];
	fma.rn.f32 	%f105, %f103, %f104, %f101;
	mul.f32 	%f106, %f6, %f96;
	fma.rn.f32 	%f107, %f4, %f92, %f106;
	ld.shared.f32 	%f108, [%r95+8];
	fma.rn.f32 	%f109, %f107, %f108, %f105;
	mul.f32 	%f110, %f6, %f97;
	fma.rn.f32 	%f111, %f4, %f93, %f110;
	st.local.v4.f32 	[%rd87], {%f99, %f103, %f107, %f111};
	ld.shared.f32 	%f112, [%r95+12];
	fma.rn.f32 	%f191, %f111, %f112, %f109;
	add.s32 	%r124, %r124, 8;
	add.s64 	%rd87, %rd87, 32;
	add.s32 	%r123, %r123, 32;
	setp.ne.s32 	%p15, %r124, 0;
	mov.u32 	%r126, %r22;
	@%p15 bra 	$L__BB0_21;
$L__BB0_22:
	setp.eq.s32 	%p16, %r21, 0;
	@%p16 bra 	$L__BB0_30;
	add.s32 	%r96, %r21, -1;
	setp.lt.u32 	%p17, %r96, 3;
	@%p17 bra 	$L__BB0_25;
	mul.wide.u32 	%rd56, %r126, 4;
	add.s64 	%rd57, %rd3, %rd56;
	ld.local.f32 	%f114, [%rd57];
	shl.b32 	%r97, %r126, 2;
	mov.u32 	%r98, shmem;
	add.s32 	%r99, %r98, %r97;
	ld.shared.f32 	%f115, [%r99];
	mul.f32 	%f116, %f6, %f115;
	fma.rn.f32 	%f117, %f4, %f114, %f116;
	st.local.f32 	[%rd57], %f117;
	add.s32 	%r100, %r18, %r97;
	ld.shared.f32 	%f118, [%r100];
	fma.rn.f32 	%f119, %f117, %f118, %f191;
	ld.local.f32 	%f120, [%rd57+4];
	ld.shared.f32 	%f121, [%r99+4];
	mul.f32 	%f122, %f6, %f121;
	fma.rn.f32 	%f123, %f4, %f120, %f122;
	st.local.f32 	[%rd57+4], %f123;
	ld.shared.f32 	%f124, [%r100+4];
	fma.rn.f32 	%f125, %f123, %f124, %f119;
	ld.local.f32 	%f126, [%rd57+8];
	ld.shared.f32 	%f127, [%r99+8];
	mul.f32 	%f128, %f6, %f127;
	fma.rn.f32 	%f129, %f4, %f126, %f128;
	st.local.f32 	[%rd57+8], %f129;
	ld.shared.f32 	%f130, [%r100+8];
	fma.rn.f32 	%f131, %f129, %f130, %f125;
	ld.local.f32 	%f132, [%rd57+12];
	ld.shared.f32 	%f133, [%r99+12];
	mul.f32 	%f134, %f6, %f133;
	fma.rn.f32 	%f135, %f4, %f132, %f134;
	st.local.f32 	[%rd57+12], %f135;
	ld.shared.f32 	%f136, [%r100+12];
	fma.rn.f32 	%f191, %f135, %f136, %f131;
	add.s32 	%r126, %r126, 4;
$L__BB0_25:
	and.b32  	%r101, %r68, 3;
	setp.eq.s32 	%p18, %r101, 0;
	@%p18 bra 	$L__BB0_30;
	setp.eq.s32 	%p19, %r101, 1;
	@%p19 bra 	$L__BB0_28;
	mul.wide.u32 	%rd58, %r126, 4;
	add.s64 	%rd59, %rd3, %rd58;
	ld.local.f32 	%f138, [%rd59];
	shl.b32 	%r102, %r126, 2;
	mov.u32 	%r103, shmem;
	add.s32 	%r104, %r103, %r102;
	ld.shared.f32 	%f139, [%r104];
	mul.f32 	%f140, %f6, %f139;
	fma.rn.f32 	%f141, %f4, %f138, %f140;
	st.local.f32 	[%rd59], %f141;
	add.s32 	%r105, %r18, %r102;
	ld.shared.f32 	%f142, [%r105];
	fma.rn.f32 	%f143, %f141, %f142, %f191;
	ld.local.f32 	%f144, [%rd59+4];
	ld.shared.f32 	%f145, [%r104+4];
	mul.f32 	%f146, %f6, %f145;
	fma.rn.f32 	%f147, %f4, %f144, %f146;
	st.local.f32 	[%rd59+4], %f147;
	ld.shared.f32 	%f148, [%r105+4];
	fma.rn.f32 	%f191, %f147, %f148, %f143;
	add.s32 	%r126, %r126, 2;
$L__BB0_28:
	and.b32  	%r106, %r68, 1;
	setp.eq.b32 	%p20, %r106, 1;
	not.pred 	%p21, %p20;
	@%p21 bra 	$L__BB0_30;
	mul.wide.u32 	%rd60, %r126, 4;
	add.s64 	%rd61, %rd3, %rd60;
	ld.local.f32 	%f149, [%rd61];
	shl.b32 	%r107, %r126, 2;
	mov.u32 	%r108, shmem;
	add.s32 	%r109, %r108, %r107;
	ld.shared.f32 	%f150, [%r109];
	mul.f32 	%f151, %f6, %f150;
	fma.rn.f32 	%f152, %f4, %f149, %f151;
	st.local.f32 	[%rd61], %f152;
	add.s32 	%r110, %r18, %r107;
	ld.shared.f32 	%f153, [%r110];
	fma.rn.f32 	%f191, %f152, %f153, %f191;
$L__BB0_30:
	fma.rn.f32 	%f154, %f2, %f5, %f191;
	mul.wide.s32 	%rd62, %r35, 4;
	add.s64 	%rd63, %rd2, %rd62;
	st.global.f32 	[%rd63], %f154;
	bar.sync 	0;
	add.s32 	%r121, %r121, 1;
	setp.eq.s32 	%p22, %r121, %r64;
	@%p22 bra 	$L__BB0_31;
	bra.uni 	$L__BB0_15;
$L__BB0_31:
	setp.lt.s32 	%p23, %r68, 1;
	@%p23 bra 	$L__BB0_44;
	and.b32  	%r27, %r68, 15;
	setp.lt.u32 	%p24, %r68, 16;
	mov.b32 	%r130, 0;
	@%p24 bra 	$L__BB0_35;
	and.b32  	%r130, %r68, 2147483632;
	neg.s32 	%r129, %r130;
	add.s64 	%rd88, %rd3, 32;
	add.s64 	%rd8, %rd2, 32;
	mov.u32 	%r128, %r4;
$L__BB0_34:
	.pragma "nounroll";
	cvt.s64.s32 	%rd64, %r128;
	add.s64 	%rd65, %rd4, %rd64;
	shl.b64 	%rd66, %rd65, 2;
	add.s64 	%rd67, %rd8, %rd66;
	ld.local.v4.f32 	{%f155, %f156, %f157, %f158}, [%rd88+-32];
	st.global.f32 	[%rd67+-32], %f155;
	st.global.f32 	[%rd67+-28], %f156;
	st.global.f32 	[%rd67+-24], %f157;
	st.global.f32 	[%rd67+-20], %f158;
	ld.local.v4.f32 	{%f159, %f160, %f161, %f162}, [%rd88+-16];
	st.global.f32 	[%rd67+-16], %f159;
	st.global.f32 	[%rd67+-12], %f160;
	st.global.f32 	[%rd67+-8], %f161;
	st.global.f32 	[%rd67+-4], %f162;
	ld.local.v4.f32 	{%f163, %f164, %f165, %f166}, [%rd88];
	st.global.f32 	[%rd67], %f163;
	st.global.f32 	[%rd67+4], %f164;
	st.global.f32 	[%rd67+8], %f165;
	st.global.f32 	[%rd67+12], %f166;
	ld.local.v4.f32 	{%f167, %f168, %f169, %f170}, [%rd88+16];
	st.global.f32 	[%rd67+16], %f167;
	st.global.f32 	[%rd67+20], %f168;
	st.global.f32 	[%rd67+24], %f169;
	st.global.f32 	[%rd67+28], %f170;
	add.s32 	%r129, %r129, 16;
	add.s64 	%rd88, %rd88, 64;
	add.s32 	%r128, %r128, 16;
	setp.ne.s32 	%p25, %r129, 0;
	@%p25 bra 	$L__BB0_34;
$L__BB0_35:
	setp.eq.s32 	%p26, %r27, 0;
	@%p26 bra 	$L__BB0_44;
	and.b32  	%r52, %r68, 7;
	setp.lt.u32 	%p27, %r27, 8;
	@%p27 bra 	$L__BB0_38;
	mul.wide.u32 	%rd68, %r130, 4;
	add.s64 	%rd69, %rd3, %rd68;
	ld.local.f32 	%f171, [%rd69];
	add.s32 	%r112, %r130, %r4;
	cvt.s64.s32 	%rd70, %r112;
	add.s64 	%rd71, %rd70, %rd4;
	shl.b64 	%rd72, %rd71, 2;
	add.s64 	%rd73, %rd2, %rd72;
	st.global.f32 	[%rd73], %f171;
	ld.local.f32 	%f172, [%rd69+4];
	st.global.f32 	[%rd73+4], %f172;
	ld.local.f32 	%f173, [%rd69+8];
	st.global.f32 	[%rd73+8], %f173;
	ld.local.f32 	%f174, [%rd69+12];
	st.global.f32 	[%rd73+12], %f174;
	ld.local.f32 	%f175, [%rd69+16];
	st.global.f32 	[%rd73+16], %f175;
	ld.local.f32 	%f176, [%rd69+20];
	st.global.f32 	[%rd73+20], %f176;
	ld.local.f32 	%f177, [%rd69+24];
	st.global.f32 	[%rd73+24], %f177;
	ld.local.f32 	%f178, [%rd69+28];
	st.global.f32 	[%rd73+28], %f178;
	add.s32 	%r130, %r130, 8;
$L__BB0_38:
	setp.eq.s32 	%p28, %r52, 0;
	@%p28 bra 	$L__BB0_44;
	and.b32  	%r55, %r68, 3;
	setp.lt.u32 	%p29, %r52, 4;
	@%p29 bra 	$L__BB0_41;
	mul.wide.u32 	%rd74, %r130, 4;
	add.s64 	%rd75, %rd3, %rd74;
	ld.local.f32 	%f179, [%rd75];
	add.s32 	%r113, %r130, %r4;
	cvt.s64.s32 	%rd76, %r113;
	add.s64 	%rd77, %rd76, %rd4;
	shl.b64 	%rd78, %rd77, 2;
	add.s64 	%rd79, %rd2, %rd78;
	st.global.f32 	[%rd79], %f179;
	ld.local.f32 	%f180, [%rd75+4];
	st.global.f32 	[%rd79+4], %f180;
	ld.local.f32 	%f181, [%rd75+8];
	st.global.f32 	[%rd79+8], %f181;
	ld.local.f32 	%f182, [%rd75+12];
	st.global.f32 	[%rd79+12], %f182;
	add.s32 	%r130, %r130, 4;
$L__BB0_41:
	setp.eq.s32 	%p30, %r55, 0;
	@%p30 bra 	$L__BB0_44;
	add.s32 	%r134, %r130, %r4;
	mul.wide.u32 	%rd80, %r130, 4;
	add.s64 	%rd89, %rd3, %rd80;
	neg.s32 	%r133, %r55;
$L__BB0_43:
	.pragma "nounroll";
	cvt.s64.s32 	%rd81, %r134;
	add.s64 	%rd82, %rd4, %rd81;
	shl.b64 	%rd83, %rd82, 2;
	add.s64 	%rd84, %rd2, %rd83;
	ld.local.f32 	%f183, [%rd89];
	st.global.f32 	[%rd84], %f183;
	add.s32 	%r134, %r134, 1;
	add.s64 	%rd89, %rd89, 4;
	add.s32 	%r133, %r133, 1;
	setp.ne.s32 	%p31, %r133, 0;
	@%p31 bra 	$L__BB0_43;
$L__BB0_44:
	ret;

}


// ===== COMPILED SASS (sm_100) =====

	.target	sm_100

	.elftype	@"ET_EXEC"


//--------------------- .note.nv.tkinfo           --------------------------
	.section	.note.nv.tkinfo,"",@"SHT_NOTE"
	.sectionflags	@"SHF_NOTE_NV_TKINFO"
	.tkinfo
        /*0018*/ 	.word	0x00000002
        /*0030*/ 	.string	""
        /*0030*/ 	.string	"ptxas"
        /*0030*/ 	.string	"Cuda compilation tools, release 13.0, V13.0.88"
        /*0030*/ 	.string	"Build cuda_13.0.r13.0/compiler.36424714_0"
        /*0030*/ 	.string	"-arch sm_100 -m 64 "



//--------------------- .note.nv.cuinfo           --------------------------
	.section	.note.nv.cuinfo,"",@"SHT_NOTE"
	.sectionflags	@"SHF_NOTE_NV_CUINFO"
        /*0018*/ 	.short	0x0002
        /*001a*/ 	.short	0x0064
        /*001c*/ 	.short	0x0082
	.zero		2


//--------------------- .nv.info                  --------------------------
	.section	.nv.info,"",@"SHT_CUDA_INFO"
	.align	4


	//----- nvinfo : EIATTR_REGCOUNT
	.align		4
        /*0000*/ 	.byte	0x04, 0x2f
        /*0002*/ 	.short	(.L_1 - .L_0)
	.align		4
.L_0:
        /*0004*/ 	.word	index@(ssd_scan_f32)
        /*0008*/ 	.word	0x00000020


	//----- nvinfo : EIATTR_FRAME_SIZE
	.align		4
.L_1:
        /*000c*/ 	.byte	0x04, 0x11
        /*000e*/ 	.short	(.L_3 - .L_2)
	.align		4
.L_2:
        /*0010*/ 	.word	index@(ssd_scan_f32)
        /*0014*/ 	.word	0x00000400


	//----- nvinfo : EIATTR_MIN_STACK_SIZE
	.align		4
.L_3:
        /*0018*/ 	.byte	0x04, 0x12
        /*001a*/ 	.short	(.L_5 - .L_4)
	.align		4
.L_4:
        /*001c*/ 	.word	index@(ssd_scan_f32)
        /*0020*/ 	.word	0x00000400
.L_5:


//--------------------- .nv.compat                --------------------------
	.section	.nv.compat,"",@"SHT_CUDA_COMPAT_INFO"
	.align	4
        /*0000*/ 	.byte	0x02, 0x09, 0x00, 0x00, 0x02, 0x02, 0x01, 0x00, 0x02, 0x05, 0x05, 0x00, 0x03, 0x07, 0x01, 0x01
        /*0010*/ 	.byte	0x02, 0x03, 0x00, 0x00, 0x02, 0x06, 0x01, 0x00, 0x04, 0x0b, 0x08, 0x00, 0x09, 0x00, 0x00, 0x00
        /*0020*/ 	.byte	0x00, 0x00, 0x00, 0x00


//--------------------- .nv.info.ssd_scan_f32     --------------------------
	.section	.nv.info.ssd_scan_f32,"",@"SHT_CUDA_INFO"
	.sectionflags	@""
	.align	4


	//----- nvinfo : EIATTR_CUDA_API_VERSION
	.align		4
        /*0000*/ 	.byte	0x04, 0x37
        /*0002*/ 	.short	(.L_7 - .L_6)
.L_6:
        /*0004*/ 	.word	0x00000082


	//----- nvinfo : EIATTR_KPARAM_INFO
	.align		4
.L_7:
        /*0008*/ 	.byte	0x04, 0x17
        /*000a*/ 	.short	(.L_9 - .L_8)
.L_8:
        /*000c*/ 	.word	0x00000000
        /*0010*/ 	.short	0x000e
        /*0012*/ 	.short	0x0058
        /*0014*/ 	.byte	0x00, 0xf0, 0x11, 0x00


	//----- nvinfo : EIATTR_KPARAM_INFO
	.align		4
.L_9:
        /*0018*/ 	.byte	0x04, 0x17
        /*001a*/ 	.short	(.L_11 - .L_10)
.L_10:
        /*001c*/ 	.word	0x00000000
        /*0020*/ 	.short	0x000d
        /*0022*/ 	.short	0x0054
        /*0024*/ 	.byte	0x00, 0xf0, 0x11, 0x00


	//----- nvinfo : EIATTR_KPARAM_INFO
	.align		4
.L_11:
        /*0028*/ 	.byte	0x04, 0x17
        /*002a*/ 	.short	(.L_13 - .L_12)
.L_12:
        /*002c*/ 	.word	0x00000000
        /*0030*/ 	.short	0x000c
        /*0032*/ 	.short	0x0050
        /*0034*/ 	.byte	0x00, 0xf0, 0x11, 0x00


	//----- nvinfo : EIATTR_KPARAM_INFO
	.align		4
.L_13:
        /*0038*/ 	.byte	0x04, 0x17
        /*003a*/ 	.short	(.L_15 - .L_14)
.L_14:
        /*003c*/ 	.word	0x00000000
        /*0040*/ 	.short	0x000b
        /*0042*/ 	.short	0x004c
        /*0044*/ 	.byte	0x00, 0xf0, 0x11, 0x00


	//----- nvinfo : EIATTR_KPARAM_INFO
	.align		4
.L_15:
        /*0048*/ 	.byte	0x04, 0x17
        /*004a*/ 	.short	(.L_17 - .L_16)
.L_16:
        /*004c*/ 	.word	0x00000000
        /*0050*/ 	.short	0x000a
        /*0052*/ 	.short	0x0048
        /*0054*/ 	.byte	0x00, 0xf0, 0x11, 0x00


	//----- nvinfo : EIATTR_KPARAM_INFO
	.align		4
.L_17:
        /*0058*/ 	.byte	0x04, 0x17
        /*005a*/ 	.short	(.L_19 - .L_18)
.L_18:
        /*005c*/ 	.word	0x00000000
        /*0060*/ 	.short	0x0009
        /*0062*/ 	.short	0x0044
        /*0064*/ 	.byte	0x00, 0xf0, 0x11, 0x00


	//----- nvinfo : EIATTR_KPARAM_INFO
	.align		4
.L_19:
        /*0068*/ 	.byte	0x04, 0x17
        /*006a*/ 	.short	(.L_21 - .L_20)
.L_20:
        /*006c*/ 	.word	0x00000000
        /*0070*/ 	.short	0x0008
        /*0072*/ 	.short	0x0040
        /*0074*/ 	.byte	0x00, 0xf0, 0x11, 0x00


	//----- nvinfo : EIATTR_KPARAM_INFO
	.align		4
.L_21:
        /*0078*/ 	.byte	0x04, 0x17
        /*007a*/ 	.short	(.L_23 - .L_22)
.L_22:
        /*007c*/ 	.word	0x00000000
        /*0080*/ 	.short	0x0007
        /*0082*/ 	.short	0x0038
        /*0084*/ 	.byte	0x00, 0xf5, 0x21, 0x00


	//----- nvinfo : EIATTR_KPARAM_INFO
	.align		4
.L_23:
        /*0088*/ 	.byte	0x04, 0x17
        /*008a*/ 	.short	(.L_25 - .L_24)
.L_24:
        /*008c*/ 	.word	0x00000000
        /*0090*/ 	.short	0x0006
        /*0092*/ 	.short	0x0030
        /*0094*/ 	.byte	0x00, 0xf5, 0x21, 0x00


	//----- nvinfo : EIATTR_KPARAM_INFO
	.align		4
.L_25:
        /*0098*/ 	.byte	0x04, 0x17
        /*009a*/ 	.short	(.L_27 - .L_26)
.L_26:
        /*009c*/ 	.word	0x00000000
        /*00a0*/ 	.short	0x0005
        /*00a2*/ 	.short	0x0028
        /*00a4*/ 	.byte	0x00, 0xf5, 0x21, 0x00


	//----- nvinfo : EIATTR_KPARAM_INFO
	.align		4
.L_27:
        /*00a8*/ 	.byte	0x04, 0x17
        /*00aa*/ 	.short	(.L_29 - .L_28)
.L_28:
        /*00ac*/ 	.word	0x00000000
        /*00b0*/ 	.short	0x0004
        /*00b2*/ 	.short	0x0020
        /*00b4*/ 	.byte	0x00, 0xf5, 0x21, 0x00


	//----- nvinfo : EIATTR_KPARAM_INFO
	.align		4
.L_29:
        /*00b8*/ 	.byte	0x04, 0x17
        /*00ba*/ 	.short	(.L_31 - .L_30)
.L_30:
        /*00bc*/ 	.word	0x00000000
        /*00c0*/ 	.short	0x0003
        /*00c2*/ 	.short	0x0018
        /*00c4*/ 	.byte	0x00, 0xf5, 0x21, 0x00


	//----- nvinfo : EIATTR_KPARAM_INFO
	.align		4
.L_31:
        /*00c8*/ 	.byte	0x04, 0x17
        /*00ca*/ 	.short	(.L_33 - .L_32)
.L_32:
        /*00cc*/ 	.word	0x00000000
        /*00d0*/ 	.short	0x0002
        /*00d2*/ 	.short	0x0010
        /*00d4*/ 	.byte	0x00, 0xf5, 0x21, 0x00


	//----- nvinfo : EIATTR_KPARAM_INFO
	.align		4
.L_33:
        /*00d8*/ 	.byte	0x04, 0x17
        /*00da*/ 	.short	(.L_35 - .L_34)
.L_34:
        /*00dc*/ 	.word	0x00000000
        /*00e0*/ 	.short	0x0001
        /*00e2*/ 	.short	0x0008
        /*00e4*/ 	.byte	0x00, 0xf5, 0x21, 0x00


	//----- nvinfo : EIATTR_KPARAM_INFO
	.align		4
.L_35:
        /*00e8*/ 	.byte	0x04, 0x17
        /*00ea*/ 	.short	(.L_37 - .L_36)
.L_36:
        /*00ec*/ 	.word	0x00000000
        /*00f0*/ 	.short	0x0000
        /*00f2*/ 	.short	0x0000
        /*00f4*/ 	.byte	0x00, 0xf5, 0x21, 0x00


	//----- nvinfo : EIATTR_SPARSE_MMA_MASK
	.align		4
.L_37:
        /*00f8*/ 	.byte	0x03, 0x50
        /*00fa*/ 	.short	0x0000


	//----- nvinfo : EIATTR_MAXREG_COUNT
	.align		4
        /*00fc*/ 	.byte	0x03, 0x1b
        /*00fe*/ 	.short	0x00ff


	//----- nvinfo : EIATTR_NUM_BARRIERS
	.align		4
        /*0100*/ 	.byte	0x02, 0x4c
        /*0102*/ 	.byte	0x01
	.zero		1


	//----- nvinfo : EIATTR_MERCURY_ISA_VERSION
	.align		4
        /*0104*/ 	.byte	0x03, 0x5f
        /*0106*/ 	.short	0x0101


	//----- nvinfo : EIATTR_VRC_CTA_INIT_COUNT
	.align		4
        /*0108*/ 	.byte	0x02, 0x4a
	.zero		1
	.zero		1


	//----- nvinfo : EIATTR_EXIT_INSTR_OFFSETS
	.align		4
        /*010c*/ 	.byte	0x04, 0x1c
        /*010e*/ 	.short	(.L_39 - .L_38)


	//   ....[0]....
.L_38:
        /*0110*/ 	.word	0x00001690


	//   ....[1]....
        /*0114*/ 	.word	0x00001950


	//   ....[2]....
        /*0118*/ 	.word	0x00001ac0


	//   ....[3]....
        /*011c*/ 	.word	0x00001be0


	//   ....[4]....
        /*0120*/ 	.word	0x00001ce0


	//----- nvinfo : EIATTR_CRS_STACK_SIZE
	.align		4
.L_39:
        /*0124*/ 	.byte	0x04, 0x1e
        /*0126*/ 	.short	(.L_41 - .L_40)
.L_40:
        /*0128*/ 	.word	0x00000000


	//----- nvinfo : EIATTR_CBANK_PARAM_SIZE
	.align		4
.L_41:
        /*012c*/ 	.byte	0x03, 0x19
        /*012e*/ 	.short	0x005c


	//----- nvinfo : EIATTR_PARAM_CBANK
	.align		4
        /*0130*/ 	.byte	0x04, 0x0a
        /*0132*/ 	.short	(.L_43 - .L_42)
	.align		4
.L_42:
        /*0134*/ 	.word	index@(.nv.constant0.ssd_scan_f32)
        /*0138*/ 	.short	0x0380
        /*013a*/ 	.short	0x005c


	//----- nvinfo : EIATTR_SW_WAR
	.align		4
.L_43:
        /*013c*/ 	.byte	0x04, 0x36
        /*013e*/ 	.short	(.L_45 - .L_44)
.L_44:
        /*0140*/ 	.word	0x00000008
.L_45:


//--------------------- .nv.callgraph             --------------------------
	.section	.nv.callgraph,"",@"SHT_CUDA_CALLGRAPH"
	.align	4
	.sectionentsize	8
	.align		4
        /*0000*/ 	.word	0x00000000
	.align		4
        /*0004*/ 	.word	0xffffffff
	.align		4
        /*0008*/ 	.word	0x00000000
	.align		4
        /*000c*/ 	.word	0xfffffffe
	.align		4
        /*0010*/ 	.word	0x00000000
	.align		4
        /*0014*/ 	.word	0xfffffffd
	.align		4
        /*0018*/ 	.word	0x00000000
	.align		4
        /*001c*/ 	.word	0xfffffffc


//--------------------- .text.ssd_scan_f32        --------------------------
	.section	.text.ssd_scan_f32,"ax",@progbits
	.align	128
        .global         ssd_scan_f32
        .type           ssd_scan_f32,@function
        .size           ssd_scan_f32,(.L_x_21 - ssd_scan_f32)
        .other          ssd_scan_f32,@"STO_CUDA_ENTRY STV_DEFAULT"
ssd_scan_f32:
.text.ssd_scan_f32:
[----:B------:R-:W0:Y:S08]  /*0000*/  LDC R1, c[0x0][0x37c] ;  /* 0x0000df00ff017b82 */ /* 0x000e300000000800 */
[----:B------:R-:W1:Y:S01]  /*0010*/  LDC.64 R2, c[0x0][0x3c8] ;  /* 0x0000f200ff027b82 */ /* 0x000e620000000a00 */
[----:B------:R-:W2:Y:S01]  /*0020*/  LDCU.64 UR10, c[0x0][0x358] ;  /* 0x00006b00ff0a77ac */ /* 0x000ea20008000a00 */
[----:B0-----:R-:W-:Y:S01]  /*0030*/  IADD3 R1, PT, PT, R1, -0x400, RZ ;  /* 0xfffffc0001017810 */ /* 0x001fe20007ffe0ff */
[----:B------:R-:W0:Y:S05]  /*0040*/  LDCU UR8, c[0x0][0x3d4] ;  /* 0x00007a80ff0877ac */ /* 0x000e2a0008000800 */
[----:B------:R-:W3:Y:S01]  /*0050*/  S2UR UR4, SR_CTAID.X ;  /* 0x00000000000479c3 */ /* 0x000ee20000002500 */
[----:B-1----:R-:W1:Y:S01]  /*0060*/  I2F.U32.RP R0, R2 ;  /* 0x0000000200007306 */ /* 0x002e620000209000 */
[----:B------:R-:W-:-:S07]  /*0070*/  ISETP.NE.U32.AND P2, PT, R2, RZ, PT ;  /* 0x000000ff0200720c */ /* 0x000fce0003f45070 */
[----:B-1----:R-:W1:Y:S02]  /*0080*/  MUFU.RCP R0, R0 ;  /* 0x0000000000007308 */ /* 0x002e640000001000 */
[----:B-1----:R-:W-:-:S06]  /*0090*/  IADD3 R4, PT, PT, R0, 0xffffffe, RZ ;  /* 0x0ffffffe00047810 */ /* 0x002fcc0007ffe0ff */
[----:B------:R1:W4:Y:S02]  /*00a0*/  F2I.FTZ.U32.TRUNC.NTZ R5, R4 ;  /* 0x0000000400057305 */ /* 0x000324000021f000 */
[----:B-1----:R-:W-:Y:S01]  /*00b0*/  HFMA2 R4, -RZ, RZ, 0, 0 ;  /* 0x00000000ff047431 */ /* 0x002fe200000001ff */
[----:B----4-:R-:W-:-:S05]  /*00c0*/  IADD3 R7, PT, PT, RZ, -R5, RZ ;  /* 0x80000005ff077210 */ /* 0x010fca0007ffe0ff */
[----:B------:R-:W-:-:S04]  /*00d0*/  IMAD R7, R7, R2, RZ ;  /* 0x0000000207077224 */ /* 0x000fc800078e02ff */
[----:B------:R-:W-:Y:S02]  /*00e0*/  IMAD.HI.U32 R5, R5, R7, R4 ;  /* 0x0000000705057227 */ /* 0x000fe400078e0004 */
[----:B------:R-:W1:Y:S04]  /*00f0*/  LDC.64 R6, c[0x0][0x3b0] ;  /* 0x0000ec00ff067b82 */ /* 0x000e680000000a00 */
[----:B---3--:R-:W-:-:S05]  /*0100*/  IMAD.HI.U32 R22, R5, UR4, RZ ;  /* 0x0000000405167c27 */ /* 0x008fca000f8e00ff */
[----:B------:R-:W-:-:S05]  /*0110*/  IADD3 R5, PT, PT, -R22, RZ, RZ ;  /* 0x000000ff16057210 */ /* 0x000fca0007ffe1ff */
[----:B------:R-:W-:-:S05]  /*0120*/  IMAD R5, R2, R5, UR4 ;  /* 0x0000000402057e24 */ /* 0x000fca000f8e0205 */
[----:B------:R-:W-:-:S13]  /*0130*/  ISETP.GE.U32.AND P0, PT, R5, R2, PT ;  /* 0x000000020500720c */ /* 0x000fda0003f06070 */
[-C--:B------:R-:W-:Y:S02]  /*0140*/  @P0 IADD3 R5, PT, PT, R5, -R2.reuse, RZ ;  /* 0x8000000205050210 */ /* 0x080fe40007ffe0ff */
[----:B------:R-:W-:Y:S02]  /*0150*/  @P0 IADD3 R22, PT, PT, R22, 0x1, RZ ;  /* 0x0000000116160810 */ /* 0x000fe40007ffe0ff */
[----:B------:R-:W-:Y:S02]  /*0160*/  ISETP.GE.U32.AND P1, PT, R5, R2, PT ;  /* 0x000000020500720c */ /* 0x000fe40003f26070 */
[----:B------:R-:W3:Y:S11]  /*0170*/  LDC.64 R4, c[0x0][0x398] ;  /* 0x0000e600ff047b82 */ /* 0x000ef60000000a00 */
[----:B------:R-:W-:-:S02]  /*0180*/  @P1 IADD3 R22, PT, PT, R22, 0x1, RZ ;  /* 0x0000000116161810 */ /* 0x000fc40007ffe0ff */
[----:B------:R-:W-:-:S04]  /*0190*/  @!P2 LOP3.LUT R22, RZ, R2, RZ, 0x33, !PT ;  /* 0x00000002ff16a212 */ /* 0x000fc800078e33ff */
[----:B------:R-:W-:-:S05]  /*01a0*/  IADD3 R21, PT, PT, -R22, RZ, RZ ;  /* 0x000000ff16157210 */ /* 0x000fca0007ffe1ff */
[----:B------:R-:W-:-:S04]  /*01b0*/  IMAD R21, R2, R21, UR4 ;  /* 0x0000000402157e24 */ /* 0x000fc8000f8e0215 */
[----:B---3--:R-:W-:-:S04]  /*01c0*/  IMAD.WIDE.U32 R4, R21, 0x4, R4 ;  /* 0x0000000415047825 */ /* 0x008fc800078e0004 */
[----:B-1----:R-:W-:Y:S01]  /*01d0*/  IMAD.WIDE.U32 R6, R21, 0x4, R6 ;  /* 0x0000000415067825 */ /* 0x002fe200078e0006 */
[----:B--2---:R1:W5:Y:S04]  /*01e0*/  LDG.E.CONSTANT R20, desc[UR10][R4.64] ;  /* 0x0000000a04147981 */ /* 0x004368000c1e9900 */
[----:B------:R1:W5:Y:S01]  /*01f0*/  LDG.E.CONSTANT R0, desc[UR10][R6.64] ;  /* 0x0000000a06007981 */ /* 0x000362000c1e9900 */
[----:B0-----:R-:W-:Y:S01]  /*0200*/  UISETP.GE.AND UP0, UPT, UR8, 0x1, UPT ;  /* 0x000000010800788c */ /* 0x001fe2000bf06270 */
[----:B------:R-:W-:Y:S01]  /*0210*/  R2UR UR12, R1 ;  /* 0x00000000010c72ca */ /* 0x000fe200000e0000 */
[----:B------:R-:W0:Y:S04]  /*0220*/  S2R R2, SR_TID.X ;  /* 0x0000000000027919 */ /* 0x000e280000002100 */
[----:B------:R-:W-:Y:S01]  /*0230*/  PLOP3.LUT P0, PT, PT, PT, UP0, 0x80, 0x8 ;  /* 0x000000000008781c */ /* 0x000fe20003f0f008 */
[----:B0-----:R-:W-:-:S04]  /*0240*/  IMAD R3, R3, UR4, R2 ;  /* 0x0000000403037c24 */ /* 0x001fc8000f8e0202 */
[----:B------:R-:W-:-:S08]  /*0250*/  IMAD R3, R3, UR8, RZ ;  /* 0x0000000803037c24 */ /* 0x000fd0000f8e02ff */
[----:B-1----:R-:W-:Y:S05]  /*0260*/  @!P0 BRA `(.L_x_0) ;  /* 0x0000000400688947 */ /* 0x002fea0003800000 */
[----:B------:R-:W-:Y:S02]  /*0270*/  UISETP.GE.U32.AND UP1, UPT, UR8, 0x10, UPT ;  /* 0x000000100800788c */ /* 0x000fe4000bf26070 */
[----:B------:R-:W-:Y:S01]  /*0280*/  ULOP3.LUT UR6, UR8, 0xf, URZ, 0xc0, !UPT ;  /* 0x0000000f08067892 */ /* 0x000fe2000f8ec0ff */
[----:B------:R-:W-:-:S03]  /*0290*/  UMOV UR4, URZ ;  /* 0x000000ff00047c82 */ /* 0x000fc60008000000 */
[----:B------:R-:W-:-:S03]  /*02a0*/  UISETP.NE.AND UP0, UPT, UR6, URZ, UPT ;  /* 0x000000ff0600728c */ /* 0x000fc6000bf05270 */
[----:B------:R-:W-:Y:S08]  /*02b0*/  BRA.U !UP1, `(.L_x_1) ;  /* 0x0000000109747547 */ /* 0x000ff0000b800000 */
[----:B------:R-:W-:Y:S01]  /*02c0*/  ULOP3.LUT UR4, UR8, 0x7ffffff0, URZ, 0xc0, !UPT ;  /* 0x7ffffff008047892 */ /* 0x000fe2000f8ec0ff */
[----:B------:R-:W-:-:S11]  /*02d0*/  UMOV UR5, URZ ;  /* 0x000000ff00057c82 */ /* 0x000fd60008000000 */
.L_x_2:
[----:B0-----:R-:W0:Y:S01]  /*02e0*/  LDC.64 R24, c[0x0][0x3b8] ;  /* 0x0000ee00ff187b82 */ /* 0x001e220000000a00 */
[----:B------:R-:W-:-:S05]  /*02f0*/  IADD3 R5, PT, PT, R3, UR5, RZ ;  /* 0x0000000503057c10 */ /* 0x000fca000fffe0ff */
[----:B0-----:R-:W-:-:S05]  /*0300*/  IMAD.WIDE R24, R5, 0x4, R24 ;  /* 0x0000000405187825 */ /* 0x001fca00078e0218 */
[----:B------:R-:W2:Y:S04]  /*0310*/  LDG.E.CONSTANT R4, desc[UR10][R24.64] ;  /* 0x0000000a18047981 */ /* 0x000ea8000c1e9900 */
[----:B------:R-:W2:Y:S04]  /*0320*/  LDG.E.CONSTANT R5, desc[UR10][R24.64+0x4] ;  /* 0x0000040a18057981 */ /* 0x000ea8000c1e9900 */
[----:B------:R-:W2:Y:S04]  /*0330*/  LDG.E.CONSTANT R6, desc[UR10][R24.64+0x8] ;  /* 0x0000080a18067981 */ /* 0x000ea8000c1e9900 */
[----:B------:R-:W2:Y:S04]  /*0340*/  LDG.E.CONSTANT R7, desc[UR10][R24.64+0xc] ;  /* 0x00000c0a18077981 */ /* 0x000ea8000c1e9900 */
[----:B------:R-:W3:Y:S04]  /*0350*/  LDG.E.CONSTANT R8, desc[UR10][R24.64+0x10] ;  /* 0x0000100a18087981 */ /* 0x000ee8000c1e9900 */
[----:B------:R-:W3:Y:S04]  /*0360*/  LDG.E.CONSTANT R9, desc[UR10][R24.64+0x14] ;  /* 0x0000140a18097981 */ /* 0x000ee8000c1e9900 */
[----:B------:R-:W3:Y:S04]  /*0370*/  LDG.E.CONSTANT R10, desc[UR10][R24.64+0x18] ;  /* 0x0000180a180a7981 */ /* 0x000ee8000c1e9900 */
[----:B------:R-:W3:Y:S04]  /*0380*/  LDG.E.CONSTANT R11, desc[UR10][R24.64+0x1c] ;  /* 0x00001c0a180b7981 */ /* 0x000ee8000c1e9900 */
[----:B------:R-:W4:Y:S04]  /*0390*/  LDG.E.CONSTANT R12, desc[UR10][R24.64+0x20] ;  /* 0x0000200a180c7981 */ /* 0x000f28000c1e9900 */
[----:B------:R-:W4:Y:S04]  /*03a0*/  LDG.E.CONSTANT R13, desc[UR10][R24.64+0x24] ;  /* 0x0000240a180d7981 */ /* 0x000f28000c1e9900 */
[----:B------:R-:W4:Y:S04]  /*03b0*/  LDG.E.CONSTANT R14, desc[UR10][R24.64+0x28] ;  /* 0x0000280a180e7981 */ /* 0x000f28000c1e9900 */
[----:B------:R-:W4:Y:S04]  /*03c0*/  LDG.E.CONSTANT R15, desc[UR10][R24.64+0x2c] ;  /* 0x00002c0a180f7981 */ /* 0x000f28000c1e9900 */
[----:B------:R-:W4:Y:S04]  /*03d0*/  LDG.E.CONSTANT R16, desc[UR10][R24.64+0x30] ;  /* 0x0000300a18107981 */ /* 0x000f28000c1e9900 */
[----:B------:R-:W4:Y:S04]  /*03e0*/  LDG.E.CONSTANT R17, desc[UR10][R24.64+0x34] ;  /* 0x0000340a18117981 */ /* 0x000f28000c1e9900 */
[----:B------:R-:W4:Y:S04]  /*03f0*/  LDG.E.CONSTANT R18, desc[UR10][R24.64+0x38] ;  /* 0x0000380a18127981 */ /* 0x000f28000c1e9900 */
[----:B------:R-:W4:Y:S01]  /*0400*/  LDG.E.CONSTANT R19, desc[UR10][R24.64+0x3c] ;  /* 0x00003c0a18137981 */ /* 0x000f22000c1e9900 */
[----:B------:R-:W-:-:S02]  /*0410*/  ULEA UR7, UR5, UR12, 0x2 ;  /* 0x0000000c05077291 */ /* 0x000fc4000f8e10ff */
[----:B------:R-:W-:-:S04]  /*0420*/  UIADD3 UR5, UPT, UPT, UR5, 0x10, URZ ;  /* 0x0000001005057890 */ /* 0x000fc8000fffe0ff */
[----:B------:R-:W-:-:S03]  /*0430*/  UISETP.NE.AND UP1, UPT, UR5, UR4, UPT ;  /* 0x000000040500728c */ /* 0x000fc6000bf25270 */
[----:B--2---:R0:W-:Y:S04]  /*0440*/  STL.128 [UR7], R4 ;  /* 0x00000004ff007987 */ /* 0x0041e80008100c07 */
[----:B---3--:R0:W-:Y:S04]  /*0450*/  STL.128 [UR7+0x10], R8 ;  /* 0x00001008ff007987 */ /* 0x0081e80008100c07 */
[----:B----4-:R0:W-:Y:S04]  /*0460*/  STL.128 [UR7+0x20], R12 ;  /* 0x0000200cff007987 */ /* 0x0101e80008100c07 */
[----:B------:R0:W-:Y:S01]  /*0470*/  STL.128 [UR7+0x30], R16 ;  /* 0x00003010ff007987 */ /* 0x0001e20008100c07 */
[----:B------:R-:W-:Y:S05]  /*0480*/  BRA.U UP1, `(.L_x_2) ;  /* 0xfffffffd01947547 */ /* 0x000fea000b83ffff */
.L_x_1:
[----:B------:R-:W-:Y:S05]  /*0490*/  BRA.U !UP0, `(.L_x_0) ;  /* 0x0000000108dc7547 */ /* 0x000fea000b800000 */
[----:B------:R-:W-:Y:S02]  /*04a0*/  UISETP.GE.U32.AND UP0, UPT, UR6, 0x8, UPT ;  /* 0x000000080600788c */ /* 0x000fe4000bf06070 */
[----:B------:R-:W-:-:S04]  /*04b0*/  ULOP3.LUT UR5, UR8, 0x7, URZ, 0xc0, !UPT ;  /* 0x0000000708057892 */ /* 0x000fc8000f8ec0ff */
[----:B------:R-:W-:-:S03]  /*04c0*/  UISETP.NE.AND UP1, UPT, UR5, URZ, UPT ;  /* 0x000000ff0500728c */ /* 0x000fc6000bf25270 */
[----:B------:R-:W-:Y:S08]  /*04d0*/  BRA.U !UP0, `(.L_x_3) ;  /* 0x0000000108547547 */ /* 0x000ff0000b800000 */
[----:B0-----:R-:W0:Y:S01]  /*04e0*/  LDC.64 R4, c[0x0][0x3b8] ;  /* 0x0000ee00ff047b82 */ /* 0x001e220000000a00 */
[----:B------:R-:W-:-:S05]  /*04f0*/  IADD3 R7, PT, PT, R3, UR4, RZ ;  /* 0x0000000403077c10 */ /* 0x000fca000fffe0ff */
[----:B0-----:R-:W-:-:S05]  /*0500*/  IMAD.WIDE R4, R7, 0x4, R4 ;  /* 0x0000000407047825 */ /* 0x001fca00078e0204 */
[----:B------:R-:W2:Y:S04]  /*0510*/  LDG.E.CONSTANT R13, desc[UR10][R4.64] ;  /* 0x0000000a040d7981 */ /* 0x000ea8000c1e9900 */
[----:B------:R-:W3:Y:S04]  /*0520*/  LDG.E.CONSTANT R6, desc[UR10][R4.64+0x4] ;  /* 0x0000040a04067981 */ /* 0x000ee8000c1e9900 */
[----:B------:R-:W4:Y:S04]  /*0530*/  LDG.E.CONSTANT R7, desc[UR10][R4.64+0x8] ;  /* 0x0000080a04077981 */ /* 0x000f28000c1e9900 */
[----:B------:R-:W4:Y:S04]  /*0540*/  LDG.E.CONSTANT R8, desc[UR10][R4.64+0xc] ;  /* 0x00000c0a04087981 */ /* 0x000f28000c1e9900 */
[----:B------:R-:W4:Y:S04]  /*0550*/  LDG.E.CONSTANT R9, desc[UR10][R4.64+0x10] ;  /* 0x0000100a04097981 */ /* 0x000f28000c1e9900 */
[----:B------:R-:W4:Y:S04]  /*0560*/  LDG.E.CONSTANT R10, desc[UR10][R4.64+0x14] ;  /* 0x0000140a040a7981 */ /* 0x000f28000c1e9900 */
[----:B------:R-:W4:Y:S04]  /*0570*/  LDG.E.CONSTANT R11, desc[UR10][R4.64+0x18] ;  /* 0x0000180a040b7981 */ /* 0x000f28000c1e9900 */
[----:B------:R-:W4:Y:S01]  /*0580*/  LDG.E.CONSTANT R12, desc[UR10][R4.64+0x1c] ;  /* 0x00001c0a040c7981 */ /* 0x000f22000c1e9900 */
[----:B------:R-:W-:-:S02]  /*0590*/  ULEA UR6, UR4, UR12, 0x2 ;  /* 0x0000000c04067291 */ /* 0x000fc4000f8e10ff */
[----:B------:R-:W-:-:S07]  /*05a0*/  UIADD3 UR4, UPT, UPT, UR4, 0x8, URZ ;  /* 0x0000000804047890 */ /* 0x000fce000fffe0ff */
[----:B--2---:R1:W-:Y:S04]  /*05b0*/  STL [UR6], R13 ;  /* 0x0000000dff007987 */ /* 0x0043e80008100806 */
[----:B---3--:R1:W-:Y:S04]  /*05c0*/  STL [UR6+0x4], R6 ;  /* 0x00000406ff007987 */ /* 0x0083e80008100806 */
[----:B----4-:R1:W-:Y:S04]  /*05d0*/  STL [UR6+0x8], R7 ;  /* 0x00000807ff007987 */ /* 0x0103e80008100806 */
[----:B------:R1:W-:Y:S04]  /*05e0*/  STL [UR6+0xc], R8 ;  /* 0x00000c08ff007987 */ /* 0x0003e80008100806 */
[----:B------:R1:W-:Y:S04]  /*05f0*/  STL [UR6+0x10], R9 ;  /* 0x00001009ff007987 */ /* 0x0003e80008100806 */
[----:B------:R1:W-:Y:S04]  /*0600*/  STL [UR6+0x14], R10 ;  /* 0x0000140aff007987 */ /* 0x0003e80008100806 */
[----:B------:R1:W-:Y:S04]  /*0610*/  STL [UR6+0x18], R11 ;  /* 0x0000180bff007987 */ /* 0x0003e80008100806 */
[----:B------:R1:W-:Y:S02]  /*0620*/  STL [UR6+0x1c], R12 ;  /* 0x00001c0cff007987 */ /* 0x0003e40008100806 */
.L_x_3:
[----:B------:R-:W-:Y:S05]  /*0630*/  BRA.U !UP1, `(.L_x_0) ;  /* 0x0000000109747547 */ /* 0x000fea000b800000 */
[----:B------:R-:W-:Y:S02]  /*0640*/  UISETP.GE.U32.AND UP0, UPT, UR5, 0x4, UPT ;  /* 0x000000040500788c */ /* 0x000fe4000bf06070 */
[----:B------:R-:W-:-:S04]  /*0650*/  ULOP3.LUT UR6, UR8, 0x3, URZ, 0xc0, !UPT ;  /* 0x0000000308067892 */ /* 0x000fc8000f8ec0ff */
[----:B------:R-:W-:-:S03]  /*0660*/  UISETP.NE.AND UP1, UPT, UR6, URZ, UPT ;  /* 0x000000ff0600728c */ /* 0x000fc6000bf25270 */
[----:B------:R-:W-:Y:S08]  /*0670*/  BRA.U !UP0, `(.L_x_4) ;  /* 0x0000000108347547 */ /* 0x000ff0000b800000 */
[----:B0-----:R-:W0:Y:S01]  /*0680*/  LDC.64 R4, c[0x0][0x3b8] ;  /* 0x0000ee00ff047b82 */ /* 0x001e220000000a00 */
[----:B-1----:R-:W-:-:S05]  /*0690*/  IADD3 R7, PT, PT, R3, UR4, RZ ;  /* 0x0000000403077c10 */ /* 0x002fca000fffe0ff */
[----:B0-----:R-:W-:-:S05]  /*06a0*/  IMAD.WIDE R4, R7, 0x4, R4 ;  /* 0x0000000407047825 */ /* 0x001fca00078e0204 */
[----:B------:R-:W2:Y:S04]  /*06b0*/  LDG.E.CONSTANT R9, desc[UR10][R4.64] ;  /* 0x0000000a04097981 */ /* 0x000ea8000c1e9900 */
[----:B------:R-:W3:Y:S04]  /*06c0*/  LDG.E.CONSTANT R6, desc[UR10][R4.64+0x4] ;  /* 0x0000040a04067981 */ /* 0x000ee8000c1e9900 */
[----:B------:R-:W4:Y:S04]  /*06d0*/  LDG.E.CONSTANT R7, desc[UR10][R4.64+0x8] ;  /* 0x0000080a04077981 */ /* 0x000f28000c1e9900 */
[----:B------:R-:W4:Y:S01]  /*06e0*/  LDG.E.CONSTANT R8, desc[UR10][R4.64+0xc] ;  /* 0x00000c0a04087981 */ /* 0x000f22000c1e9900 */
[----:B------:R-:W-:-:S02]  /*06f0*/  ULEA UR5, UR4, UR12, 0x2 ;  /* 0x0000000c04057291 */ /* 0x000fc4000f8e10ff */
[----:B------:R-:W-:-:S07]  /*0700*/  UIADD3 UR4, UPT, UPT, UR4, 0x4, URZ ;  /* 0x0000000404047890 */ /* 0x000fce000fffe0ff */
[----:B--2---:R2:W-:Y:S04]  /*0710*/  STL [UR5], R9 ;  /* 0x00000009ff007987 */ /* 0x0045e80008100805 */
[----:B---3--:R2:W-:Y:S04]  /*0720*/  STL [UR5+0x4], R6 ;  /* 0x00000406ff007987 */ /* 0x0085e80008100805 */
[----:B----4-:R2:W-:Y:S04]  /*0730*/  STL [UR5+0x8], R7 ;  /* 0x00000807ff007987 */ /* 0x0105e80008100805 */
[----:B------:R2:W-:Y:S02]  /*0740*/  STL [UR5+0xc], R8 ;  /* 0x00000c08ff007987 */ /* 0x0005e40008100805 */
.L_x_4:
[----:B------:R-:W-:Y:S05]  /*0750*/  BRA.U !UP1, `(.L_x_0) ;  /* 0x00000001092c7547 */ /* 0x000fea000b800000 */
[----:B012---:R-:W0:Y:S01]  /*0760*/  LDC.64 R6, c[0x0][0x3b8] ;  /* 0x0000ee00ff067b82 */ /* 0x007e220000000a00 */
[----:B------:R-:W-:-:S05]  /*0770*/  UMOV UR5, URZ ;  /* 0x000000ff00057c82 */ /* 0x000fca0008000000 */
.L_x_5:
[----:B------:R-:W-:-:S05]  /*0780*/  IADD3 R5, PT, PT, R3, UR4, RZ ;  /* 0x0000000403057c10 */ /* 0x000fca000fffe0ff */
[----:B0--3--:R-:W-:-:S06]  /*0790*/  IMAD.WIDE R4, R5, 0x4, R6 ;  /* 0x0000000405047825 */ /* 0x009fcc00078e0206 */
[----:B------:R-:W2:Y:S01]  /*07a0*/  LDG.E.CONSTANT R4, desc[UR10][R4.64] ;  /* 0x0000000a04047981 */ /* 0x000ea2000c1e9900 */
[----:B------:R-:W-:Y:S02]  /*07b0*/  ULEA UR7, UR4, UR12, 0x2 ;  /* 0x0000000c04077291 */ /* 0x000fe4000f8e10ff */
[----:B------:R-:W-:Y:S02]  /*07c0*/  UIADD3 UR5, UPT, UPT, UR5, 0x1, URZ ;  /* 0x0000000105057890 */ /* 0x000fe4000fffe0ff */
[----:B------:R-:W-:Y:S02]  /*07d0*/  UIADD3 UR4, UPT, UPT, UR4, 0x1, URZ ;  /* 0x0000000104047890 */ /* 0x000fe4000fffe0ff */
[----:B------:R-:W-:-:S03]  /*07e0*/  UISETP.NE.AND UP0, UPT, UR5, UR6, UPT ;  /* 0x000000060500728c */ /* 0x000fc6000bf05270 */
[----:B--2---:R3:W-:Y:S06]  /*07f0*/  STL [UR7], R4 ;  /* 0x00000004ff007987 */ /* 0x0047ec0008100807 */
[----:B------:R-:W-:Y:S05]  /*0800*/  BRA.U UP0, `(.L_x_5) ;  /* 0xfffffffd00dc7547 */ /* 0x000fea000b83ffff */
.L_x_0:
[----:B------:R-:W4:Y:S02]  /*0810*/  LDCU UR4, c[0x0][0x3c4] ;  /* 0x00007880ff0477ac */ /* 0x000f240008000800 */
[----:B----4-:R-:W-:-:S09]  /*0820*/  UISETP.GE.AND UP0, UPT, UR4, 0x1, UPT ;  /* 0x000000010400788c */ /* 0x010fd2000bf06270 */
[----:B------:R-:W-:Y:S05]  /*0830*/  BRA.U !UP0, `(.L_x_6) ;  /* 0x0000000d08947547 */ /* 0x000fea000b800000 */
[----:B01----:R-:W0:Y:S01]  /*0840*/  LDC R10, c[0x0][0x3d8] ;  /* 0x0000f600ff0a7b82 */ /* 0x003e220000000800 */
[----:B--2---:R-:W-:Y:S01]  /*0850*/  IABS R9, R21 ;  /* 0x0000001500097213 */ /* 0x004fe20000000000 */
[----:B------:R-:W-:Y:S01]  /*0860*/  UMOV UR4, 0x400 ;  /* 0x0000040000047882 */ /* 0x000fe20000000000 */
[----:B------:R-:W-:Y:S01]  /*0870*/  IADD3 R25, PT, PT, R1, 0x10, RZ ;  /* 0x0000001001197810 */ /* 0x000fe20007ffe0ff */
[----:B------:R-:W1:Y:S04]  /*0880*/  LDCU UR15, c[0x0][0x360] ;  /* 0x00006c00ff0f77ac */ /* 0x000e680008000800 */
[----:B------:R-:W2:Y:S01]  /*0890*/  S2UR UR5, SR_CgaCtaId ;  /* 0x00000000000579c3 */ /* 0x000ea20000008800 */
[----:B------:R-:W-:Y:S01]  /*08a0*/  ULOP3.LUT UR16, UR8, 0x7, URZ, 0xc0, !UPT ;  /* 0x0000000708107892 */ /* 0x000fe2000f8ec0ff */
[----:B0-----:R-:W-:-:S04]  /*08b0*/  IABS R8, R10 ;  /* 0x0000000a00087213 */ /* 0x001fc80000000000 */
[----:B------:R-:W0:Y:S01]  /*08c0*/  I2F.RP R6, R8 ;  /* 0x0000000800067306 */ /* 0x000e220000209400 */
[----:B--2---:R-:W-:-:S04]  /*08d0*/  ULEA UR4, UR5, UR4, 0x18 ;  /* 0x0000000405047291 */ /* 0x004fc8000f8ec0ff */
[----:B------:R-:W-:-:S03]  /*08e0*/  ULEA UR6, UR8, UR4, 0x2 ;  /* 0x0000000408067291 */ /* 0x000fc6000f8e10ff */
[----:B------:R-:W-:Y:S01]  /*08f0*/  UMOV UR4, URZ ;  /* 0x000000ff00047c82 */ /* 0x000fe20008000000 */
[----:B0-----:R-:W3:Y:S02]  /*0900*/  MUFU.RCP R6, R6 ;  /* 0x0000000600067308 */ /* 0x001ee40000001000 */
[----:B---3--:R-:W-:-:S06]  /*0910*/  IADD3 R4, PT, PT, R6, 0xffffffe, RZ ;  /* 0x0ffffffe06047810 */ /* 0x008fcc0007ffe0ff */
[----:B------:R0:W2:Y:S02]  /*0920*/  F2I.FTZ.U32.TRUNC.NTZ R5, R4 ;  /* 0x0000000400057305 */ /* 0x0000a4000021f000 */
[----:B0-----:R-:W-:Y:S01]  /*0930*/  HFMA2 R4, -RZ, RZ, 0, 0 ;  /* 0x00000000ff047431 */ /* 0x001fe200000001ff */
[----:B--2---:R-:W-:-:S05]  /*0940*/  IADD3 R7, PT, PT, RZ, -R5, RZ ;  /* 0x80000005ff077210 */ /* 0x004fca0007ffe0ff */
[----:B------:R-:W-:-:S04]  /*0950*/  IMAD R7, R7, R8, RZ ;  /* 0x0000000807077224 */ /* 0x000fc800078e02ff */
[----:B------:R-:W-:Y:S01]  /*0960*/  IMAD.HI.U32 R5, R5, R7, R4 ;  /* 0x0000000705057227 */ /* 0x000fe200078e0004 */
[----:B------:R-:W-:Y:S02]  /*0970*/  MOV R7, R9 ;  /* 0x0000000900077202 */ /* 0x000fe40000000f00 */
[----:B------:R-:W-:-:S03]  /*0980*/  LOP3.LUT R4, R21, R10, RZ, 0x3c, !PT ;  /* 0x0000000a15047212 */ /* 0x000fc600078e3cff */
[----:B------:R-:W-:Y:S01]  /*0990*/  IMAD.HI.U32 R24, R5, R7, RZ ;  /* 0x0000000705187227 */ /* 0x000fe200078e00ff */
[----:B------:R-:W-:-:S04]  /*09a0*/  ISETP.GE.AND P1, PT, R4, RZ, PT ;  /* 0x000000ff0400720c */ /* 0x000fc80003f26270 */
[----:B------:R-:W-:-:S05]  /*09b0*/  IADD3 R5, PT, PT, -R24, RZ, RZ ;  /* 0x000000ff18057210 */ /* 0x000fca0007ffe1ff */
[----:B------:R-:W-:-:S05]  /*09c0*/  IMAD R5, R8, R5, R7 ;  /* 0x0000000508057224 */ /* 0x000fca00078e0207 */
[----:B------:R-:W-:-:S13]  /*09d0*/  ISETP.GT.U32.AND P2, PT, R8, R5, PT ;  /* 0x000000050800720c */ /* 0x000fda0003f44070 */
[-C--:B------:R-:W-:Y:S02]  /*09e0*/  @!P2 IADD3 R5, PT, PT, R5, -R8.reuse, RZ ;  /* 0x800000080505a210 */ /* 0x080fe40007ffe0ff */
[----:B------:R-:W-:Y:S02]  /*09f0*/  @!P2 IADD3 R24, PT, PT, R24, 0x1, RZ ;  /* 0x000000011818a810 */ /* 0x000fe40007ffe0ff */
[----:B------:R-:W-:Y:S02]  /*0a00*/  ISETP.GE.U32.AND P0, PT, R5, R8, PT ;  /* 0x000000080500720c */ /* 0x000fe40003f06070 */
[----:B------:R-:W-:-:S11]  /*0a10*/  ISETP.NE.AND P2, PT, R10, RZ, PT ;  /* 0x000000ff0a00720c */ /* 0x000fd60003f45270 */
[----:B------:R-:W-:-:S04]  /*0a20*/  @P0 IADD3 R24, PT, PT, R24, 0x1, RZ ;  /* 0x0000000118180810 */ /* 0x000fc80007ffe0ff */
[----:B------:R-:W-:Y:S02]  /*0a30*/  @!P1 IADD3 R24, PT, PT, -R24, RZ, RZ ;  /* 0x000000ff18189210 */ /* 0x000fe40007ffe1ff */
[----:B-1----:R-:W-:-:S07]  /*0a40*/  @!P2 LOP3.LUT R24, RZ, R10, RZ, 0x33, !PT ;  /* 0x0000000aff18a212 */ /* 0x002fce00078e33ff */
.L_x_14:
[----:B------:R-:W0:Y:S01]  /*0a50*/  LDCU UR8, c[0x0][0x3d4] ;  /* 0x00007a80ff0877ac */ /* 0x000e220008000800 */
[----:B------:R-:W1:Y:S01]  /*0a60*/  LDC R17, c[0x0][0x3c4] ;  /* 0x0000f100ff117b82 */ /* 0x000e620000000800 */
[----:B------:R-:W-:Y:S07]  /*0a70*/  BSSY.RECONVERGENT B0, `(.L_x_7) ;  /* 0x0000019000007945 */ /* 0x000fee0003800200 */
[----:B------:R-:W2:Y:S01]  /*0a80*/  LDC.64 R4, c[0x0][0x390] ;  /* 0x0000e400ff047b82 */ /* 0x000ea20000000a00 */
[----:B0-----:R-:W-:Y:S01]  /*0a90*/  ISETP.GE.AND P0, PT, R2, UR8, PT ;  /* 0x0000000802007c0c */ /* 0x001fe2000bf06270 */
[----:B-1----:R-:W-:-:S12]  /*0aa0*/  IMAD R14, R22, R17, UR4 ;  /* 0x00000004160e7e24 */ /* 0x002fd8000f8e0211 */
[----:B----4-:R-:W-:Y:S05]  /*0ab0*/  @P0 BRA `(.L_x_8) ;  /* 0x0000000000500947 */ /* 0x010fea0003800000 */
[----:B------:R-:W0:Y:S01]  /*0ac0*/  S2R R11, SR_CgaCtaId ;  /* 0x00000000000b7919 */ /* 0x000e220000008800 */
[----:B------:R-:W1:Y:S01]  /*0ad0*/  LDC.64 R6, c[0x0][0x3a0] ;  /* 0x0000e800ff067b82 */ /* 0x000e620000000a00 */
[----:B------:R-:W3:Y:S01]  /*0ae0*/  LDCU UR5, c[0x0][0x3d0] ;  /* 0x00007a00ff0577ac */ /* 0x000ee20008000800 */
[----:B------:R-:W-:Y:S02]  /*0af0*/  MOV R10, 0x400 ;  /* 0x00000400000a7802 */ /* 0x000fe40000000f00 */
[----:B------:R-:W-:-:S04]  /*0b00*/  MOV R15, R2 ;  /* 0x00000002000f7202 */ /* 0x000fc80000000f00 */
[----:B------:R-:W4:Y:S01]  /*0b10*/  LDC.64 R8, c[0x0][0x3a8] ;  /* 0x0000ea00ff087b82 */ /* 0x000f220000000a00 */
[----:B---3--:R-:W-:Y:S01]  /*0b20*/  IMAD R16, R14, UR5, R24 ;  /* 0x000000050e107c24 */ /* 0x008fe2000f8e0218 */
[----:B0-----:R-:W-:-:S07]  /*0b30*/  LEA R18, R11, R10, 0x18 ;  /* 0x0000000a0b127211 */ /* 0x001fce00078ec0ff */
.L_x_9:
[----:B------:R-:W-:-:S04]  /*0b40*/  IMAD R13, R16, UR8, R15 ;  /* 0x00000008100d7c24 */ /* 0x000fc8000f8e020f */
[----:B01----:R-:W-:-:S04]  /*0b50*/  IMAD.WIDE R10, R13, 0x4, R6 ;  /* 0x000000040d0a7825 */ /* 0x003fc800078e0206 */
[----:B----4-:R-:W-:Y:S02]  /*0b60*/  IMAD.WIDE R12, R13, 0x4, R8 ;  /* 0x000000040d0c7825 */ /* 0x010fe400078e0208 */
[----:B------:R-:W3:Y:S04]  /*0b70*/  LDG.E.CONSTANT R10, desc[UR10][R10.64] ;  /* 0x0000000a0a0a7981 */ /* 0x000ee8000c1e9900 */
[----:B------:R-:W4:Y:S01]  /*0b80*/  LDG.E.CONSTANT R12, desc[UR10][R12.64] ;  /* 0x0000000a0c0c7981 */ /* 0x000f22000c1e9900 */
[C---:B------:R-:W-:Y:S02]  /*0b90*/  LEA R19, R15.reuse, R18, 0x2 ;  /* 0x000000120f137211 */ /* 0x040fe400078e10ff */
[C---:B------:R-:W-:Y:S02]  /*0ba0*/  LEA R23, R15.reuse, UR6, 0x2 ;  /* 0x000000060f177c11 */ /* 0x040fe4000f8e10ff */
[----:B------:R-:W-:-:S04]  /*0bb0*/  IADD3 R15, PT, PT, R15, UR15, RZ ;  /* 0x0000000f0f0f7c10 */ /* 0x000fc8000fffe0ff */
[----:B------:R-:W-:Y:S01]  /*0bc0*/  ISETP.GE.AND P0, PT, R15, UR8, PT ;  /* 0x000000080f007c0c */ /* 0x000fe2000bf06270 */
[----:B---3--:R0:W-:Y:S04]  /*0bd0*/  STS [R19], R10 ;  /* 0x0000000a13007388 */ /* 0x0081e80000000800 */
[----:B----4-:R0:W-:Y:S08]  /*0be0*/  STS [R23], R12 ;  /* 0x0000000c17007388 */ /* 0x0101f00000000800 */
[----:B------:R-:W-:Y:S05]  /*0bf0*/  @!P0 BRA `(.L_x_9) ;  /* 0xfffffffc00d08947 */ /* 0x000fea000383ffff */
.L_x_8:
[----:B------:R-:W-:Y:S05]  /*0c00*/  BSYNC.RECONVERGENT B0 ;  /* 0x0000000000007941 */ /* 0x000fea0003800200 */
.L_x_7:
[----:B------:R-:W1:Y:S01]  /*0c10*/  LDCU.64 UR18, c[0x0][0x3c8] ;  /* 0x00007900ff1277ac */ /* 0x000e620008000a00 */
[----:B------:R-:W3:Y:S01]  /*0c20*/  LDC.64 R6, c[0x0][0x388] ;  /* 0x0000e200ff067b82 */ /* 0x000ee20000000a00 */
[----:B-1----:R-:W-:-:S04]  /*0c30*/  IMAD R9, R14, UR18, R21 ;  /* 0x000000120e097c24 */ /* 0x002fc8000f8e0215 */
[----:B--2---:R-:W-:-:S06]  /*0c40*/  IMAD.WIDE R4, R9, 0x4, R4 ;  /* 0x0000000409047825 */ /* 0x004fcc00078e0204 */
[----:B------:R-:W2:Y:S01]  /*0c50*/  LDG.E.CONSTANT R5, desc[UR10][R4.64] ;  /* 0x0000000a04057981 */ /* 0x000ea2000c1e9900 */
[----:B------:R-:W-:-:S04]  /*0c60*/  IMAD R18, R9, UR19, R2 ;  /* 0x0000001309127c24 */ /* 0x000fc8000f8e0202 */
[----:B---3--:R-:W-:-:S05]  /*0c70*/  IMAD.WIDE R6, R18, 0x4, R6 ;  /* 0x0000000412067825 */ /* 0x008fca00078e0206 */
[----:B0-----:R0:W5:Y:S01]  /*0c80*/  LDG.E.CONSTANT R19, desc[UR10][R6.64] ;  /* 0x0000000a06137981 */ /* 0x001162000c1e9900 */
[----:B------:R-:W-:Y:S01]  /*0c90*/  HFMA2 R9, -RZ, RZ, 0.96630859375, -0.0022525787353515625 ;  /* 0x3bbb989dff097431 */ /* 0x000fe200000001ff */
[----:B------:R-:W-:Y:S01]  /*0ca0*/  MOV R10, 0x437c0000 ;  /* 0x437c0000000a7802 */ /* 0x000fe20000000f00 */
[----:B------:R-:W-:Y:S01]  /*0cb0*/  UISETP.GE.AND UP0, UPT, UR8, 0x1, UPT ;  /* 0x000000010800788c */ /* 0x000fe2000bf06270 */
[----:B------:R-:W-:Y:S01]  /*0cc0*/  HFMA2 R27, -RZ, RZ, 0, 0 ;  /* 0x00000000ff1b7431 */ /* 0x000fe200000001ff */
[----:B------:R-:W-:Y:S04]  /*0cd0*/  BAR.SYNC.DEFER_BLOCKING 0x0 ;  /* 0x0000000000007b1d */ /* 0x000fe80000010000 */
[----:B------:R-:W-:Y:S01]  /*0ce0*/  PLOP3.LUT P0, PT, PT, PT, UP0, 0x80, 0x8 ;  /* 0x000000000008781c */ /* 0x000fe20003f0f008 */
[----:B--2--5:R-:W-:-:S04]  /*0cf0*/  FMUL R8, R20, R5 ;  /* 0x0000000514087220 */ /* 0x024fc80000400000 */
[----:B------:R-:W-:-:S04]  /*0d00*/  FFMA.SAT R9, R8, R9, 0.5 ;  /* 0x3f00000008097423 */ /* 0x000fc80000002009 */
[----:B------:R-:W-:-:S04]  /*0d10*/  FFMA.RM R9, R9, R10, 12582913 ;  /* 0x4b40000109097423 */ /* 0x000fc8000000400a */
[C---:B------:R-:W-:Y:S01]  /*0d20*/  FADD R11, R9.reuse, -12583039 ;  /* 0xcb40007f090b7421 */ /* 0x040fe20000000000 */
[----:B------:R-:W-:-:S03]  /*0d30*/  SHF.L.U32 R23, R9, 0x17, RZ ;  /* 0x0000001709177819 */ /* 0x000fc600000006ff */
[----:B------:R-:W-:-:S04]  /*0d40*/  FFMA R11, R8, 1.4426950216293334961, -R11 ;  /* 0x3fb8aa3b080b7823 */ /* 0x000fc8000000080b */
[----:B------:R-:W-:-:S04]  /*0d50*/  FFMA R11, R8, 1.925963033500011079e-08, R11 ;  /* 0x32a57060080b7823 */ /* 0x000fc8000000000b */
[----:B------:R-:W1:Y:S02]  /*0d60*/  MUFU.EX2 R4, R11 ;  /* 0x0000000b00047308 */ /* 0x000e640000000800 */
[----:B-1----:R-:W-:Y:S01]  /*0d70*/  FMUL R23, R23, R4 ;  /* 0x0000000417177220 */ /* 0x002fe20000400000 */
[----:B0-----:R-:W-:Y:S06]  /*0d80*/  @!P0 BRA `(.L_x_10) ;  /* 0x0000000800208947 */ /* 0x001fec0003800000 */
[----:B------:R-:W-:Y:S01]  /*0d90*/  UISETP.GE.U32.AND UP0, UPT, UR8, 0x8, UPT ;  /* 0x000000080800788c */ /* 0x000fe2000bf06070 */
[----:B------:R-:W-:Y:S01]  /*0da0*/  FMUL R16, R5, R19 ;  /* 0x0000001305107220 */ /* 0x000fe20000400000 */
[----:B------:R-:W-:Y:S01]  /*0db0*/  MOV R27, RZ ;  /* 0x000000ff001b7202 */ /* 0x000fe20000000f00 */
[----:B------:R-:W-:-:S06]  /*0dc0*/  UMOV UR5, URZ ;  /* 0x000000ff00057c82 */ /* 0x000fcc0008000000 */
[----:B------:R-:W-:Y:S05]  /*0dd0*/  BRA.U !UP0, `(.L_x_11) ;  /* 0x0000000108d47547 */ /* 0x000fea000b800000 */
[----:B------:R-:W0:Y:S01]  /*0de0*/  S2UR UR9, SR_CgaCtaId ;  /* 0x00000000000979c3 */ /* 0x000e220000008800 */
[----:B------:R-:W-:Y:S01]  /*0df0*/  UMOV UR5, 0x400 ;  /* 0x0000040000057882 */ /* 0x000fe20000000000 */
[----:B------:R-:W-:Y:S01]  /*0e00*/  ULOP3.LUT UR7, UR8, 0x7ffffff8, URZ, 0xc0, !UPT ;  /* 0x7ffffff808077892 */ /* 0x000fe2000f8ec0ff */
[----:B------:R-:W-:Y:S02]  /*0e10*/  MOV R27, RZ ;  /* 0x000000ff001b7202 */ /* 0x000fe40000000f00 */
[----:B------:R-:W-:Y:S01]  /*0e20*/  MOV R26, R25 ;  /* 0x00000019001a7202 */ /* 0x000fe20000000f00 */
[----:B0-----:R-:W-:Y:S02]  /*0e30*/  ULEA UR5, UR9, UR5, 0x18 ;  /* 0x0000000509057291 */ /* 0x001fe4000f8ec0ff */
[----:B------:R-:W-:Y:S02]  /*0e40*/  UIADD3 UR9, UPT, UPT, -UR7, URZ, URZ ;  /* 0x000000ff07097290 */ /* 0x000fe4000fffe1ff */
[----:B------:R-:W-:-:S12]  /*0e50*/  UIADD3 UR5, UPT, UPT, UR5, 0x10, URZ ;  /* 0x0000001005057890 */ /* 0x000fd8000fffe0ff */
.L_x_12:
[----:B------:R-:W2:Y:S04]  /*0e60*/  LDL.128 R8, [R26+-0x10] ;  /* 0xfffff0001a087983 */ /* 0x000ea80000100c00 */
[----:B------:R-:W3:Y:S01]  /*0e70*/  LDL.128 R4, [R26] ;  /* 0x000000001a047983 */ /* 0x000ee20000100c00 */
[----:B------:R-:W-:Y:S02]  /*0e80*/  ULEA UR13, UR8, UR5, 0x2 ;  /* 0x00000005080d7291 */ /* 0x000fe4000f8e10ff */
[----:B------:R-:W-:Y:S01]  /*0e90*/  UIADD3 UR9, UPT, UPT, UR9, 0x8, URZ ;  /* 0x0000000809097890 */ /* 0x000fe2000fffe0ff */
[----:B------:R-:W0:Y:S03]  /*0ea0*/  LDS.128 R12, [UR5+-0x10] ;  /* 0xfffff005ff0c7984 */ /* 0x000e260008000c00 */
[----:B------:R-:W-:-:S03]  /*0eb0*/  UISETP.NE.AND UP0, UPT, UR9, URZ, UPT ;  /* 0x000000ff0900728c */ /* 0x000fc6000bf05270 */
[----:B------:R-:W-:Y:S01]  /*0ec0*/  LDS R28, [UR13+-0x8] ;  /* 0xfffff80dff1c7984 */ /* 0x000fe20008000800 */
[----:B0-----:R-:W-:-:S04]  /*0ed0*/  FMUL R12, R16, R12 ;  /* 0x0000000c100c7220 */ /* 0x001fc80000400000 */
[C---:B--2---:R-:W-:Y:S01]  /*0ee0*/  FFMA R8, R23.reuse, R8, R12 ;  /* 0x0000000817087223 */ /* 0x044fe2000000000c */
[C---:B------:R-:W-:Y:S01]  /*0ef0*/  FMUL R12, R16.reuse, R13 ;  /* 0x0000000d100c7220 */ /* 0x040fe20000400000 */
[C---:B------:R-:W-:Y:S01]  /*0f00*/  FMUL R13, R16.reuse, R14 ;  /* 0x0000000e100d7220 */ /* 0x040fe20000400000 */
[----:B------:R-:W-:Y:S02]  /*0f10*/  FMUL R14, R16, R15 ;  /* 0x0000000f100e7220 */ /* 0x000fe40000400000 */
[C---:B------:R-:W-:Y:S01]  /*0f20*/  FFMA R9, R23.reuse, R9, R12 ;  /* 0x0000000917097223 */ /* 0x040fe2000000000c */
[C---:B------:R-:W-:Y:S01]  /*0f30*/  FFMA R10, R23.reuse, R10, R13 ;  /* 0x0000000a170a7223 */ /* 0x040fe2000000000d */
[----:B------:R-:W0:Y:S01]  /*0f40*/  LDS R12, [UR13+-0x10] ;  /* 0xfffff00dff0c7984 */ /* 0x000e220008000800 */
[----:B------:R-:W-:-:S03]  /*0f50*/  FFMA R11, R23, R11, R14 ;  /* 0x0000000b170b7223 */ /* 0x000fc6000000000e */
[----:B------:R-:W1:Y:S04]  /*0f60*/  LDS R13, [UR13+-0xc] ;  /* 0xfffff40dff0d7984 */ /* 0x000e680008000800 */
[----:B------:R-:W-:Y:S01]  /*0f70*/  STL.128 [R26+-0x10], R8 ;  /* 0xfffff0081a007387 */ /* 0x000fe20000100c00 */
[----:B0-----:R-:W-:-:S03]  /*0f80*/  FFMA R12, R8, R12, R27 ;  /* 0x0000000c080c7223 */ /* 0x001fc6000000001b */
[----:B------:R-:W-:Y:S01]  /*0f90*/  LDS R8, [UR13+0x4] ;  /* 0x0000040dff087984 */ /* 0x000fe20008000800 */
[----:B-1----:R-:W-:-:S03]  /*0fa0*/  FFMA R27, R9, R13, R12 ;  /* 0x0000000d091b7223 */ /* 0x002fc6000000000c */
[----:B------:R-:W0:Y:S01]  /*0fb0*/  LDS.128 R12, [UR5] ;  /* 0x00000005ff0c7984 */ /* 0x000e220008000c00 */
[----:B------:R-:W-:Y:S01]  /*0fc0*/  UIADD3 UR5, UPT, UPT, UR5, 0x20, URZ ;  /* 0x0000002005057890 */ /* 0x000fe2000fffe0ff */
[----:B------:R-:W-:Y:S02]  /*0fd0*/  FFMA R28, R10, R28, R27 ;  /* 0x0000001c0a1c7223 */ /* 0x000fe4000000001b */
[----:B------:R-:W-:Y:S01]  /*0fe0*/  LDS R10, [UR13+0xc] ;  /* 0x00000c0dff0a7984 */ /* 0x000fe20008000800 */
[C---:B0-----:R-:W-:Y:S01]  /*0ff0*/  FMUL R27, R16.reuse, R12 ;  /* 0x0000000c101b7220 */ /* 0x041fe20000400000 */
[C---:B------:R-:W-:Y:S02]  /*1000*/  FMUL R29, R16.reuse, R13 ;  /* 0x0000000d101d7220 */ /* 0x040fe40000400000 */
[----:B------:R-:W0:Y:S01]  /*1010*/  LDS R12, [UR13+-0x4] ;  /* 0xfffffc0dff0c7984 */ /* 0x000e220008000800 */
[C---:B------:R-:W-:Y:S01]  /*1020*/  FMUL R9, R16.reuse, R14 ;  /* 0x0000000e10097220 */ /* 0x040fe20000400000 */
[C---:B---3--:R-:W-:Y:S01]  /*1030*/  FFMA R4, R23.reuse, R4, R27 ;  /* 0x0000000417047223 */ /* 0x048fe2000000001b */
[C---:B------:R-:W-:Y:S01]  /*1040*/  FFMA R5, R23.reuse, R5, R29 ;  /* 0x0000000517057223 */ /* 0x040fe2000000001d */
[----:B------:R-:W1:Y:S01]  /*1050*/  LDS R13, [UR13] ;  /* 0x0000000dff0d7984 */ /* 0x000e620008000800 */
[----:B------:R-:W-:Y:S01]  /*1060*/  FFMA R6, R23, R6, R9 ;  /* 0x0000000617067223 */ /* 0x000fe20000000009 */
[----:B------:R-:W-:-:S02]  /*1070*/  FMUL R14, R16, R15 ;  /* 0x0000000f100e7220 */ /* 0x000fc40000400000 */
[----:B------:R-:W2:Y:S02]  /*1080*/  LDS R9, [UR13+0x8] ;  /* 0x0000080dff097984 */ /* 0x000ea40008000800 */
[----:B------:R-:W-:-:S05]  /*1090*/  FFMA R7, R23, R7, R14 ;  /* 0x0000000717077223 */ /* 0x000fca000000000e */
[----:B------:R3:W-:Y:S02]  /*10a0*/  STL.128 [R26], R4 ;  /* 0x000000041a007387 */ /* 0x0007e40000100c00 */
[----:B---3--:R-:W-:Y:S01]  /*10b0*/  IADD3 R26, PT, PT, R26, 0x20, RZ ;  /* 0x000000201a1a7810 */ /* 0x008fe20007ffe0ff */
[----:B0-----:R-:W-:-:S04]  /*10c0*/  FFMA R11, R11, R12, R28 ;  /* 0x0000000c0b0b7223 */ /* 0x001fc8000000001c */
[----:B-1----:R-:W-:-:S04]  /*10d0*/  FFMA R12, R4, R13, R11 ;  /* 0x0000000d040c7223 */ /* 0x002fc8000000000b */
[----:B------:R-:W-:-:S04]  /*10e0*/  FFMA R11, R5, R8, R12 ;  /* 0x00000008050b7223 */ /* 0x000fc8000000000c */
[----:B--2---:R-:W-:-:S04]  /*10f0*/  FFMA R8, R6, R9, R11 ;  /* 0x0000000906087223 */ /* 0x004fc8000000000b */
[----:B------:R-:W-:Y:S01]  /*1100*/  FFMA R27, R7, R10, R8 ;  /* 0x0000000a071b7223 */ /* 0x000fe20000000008 */
[----:B------:R-:W-:Y:S06]  /*1110*/  BRA.U UP0, `(.L_x_12) ;  /* 0xfffffffd00507547 */ /* 0x000fec000b83ffff */
[----:B------:R-:W-:-:S05]  /*1120*/  UMOV UR5, UR7 ;  /* 0x0000000700057c82 */ /* 0x000fca0008000000 */
.L_x_11:
[----:B------:R-:W-:-:S09]  /*1130*/  UISETP.NE.AND UP0, UPT, UR16, URZ, UPT ;  /* 0x000000ff1000728c */ /* 0x000fd2000bf05270 */
[----:B------:R-:W-:Y:S05]  /*1140*/  BRA.U !UP0, `(.L_x_10) ;  /* 0x0000000508307547 */ /* 0x000fea000b800000 */
[----:B------:R-:W-:Y:S02]  /*1150*/  UIADD3 UR7, UPT, UPT, UR16, -0x1, URZ ;  /* 0xffffffff10077890 */ /* 0x000fe4000fffe0ff */
[----:B------:R-:W-:Y:S02]  /*1160*/  ULOP3.LUT UP1, UR14, UR8, 0x3, URZ, 0xc0, !UPT ;  /* 0x00000003080e7892 */ /* 0x000fe4000f82c0ff */
[----:B------:R-:W-:-:S09]  /*1170*/  UISETP.GE.U32.AND UP0, UPT, UR7, 0x3, UPT ;  /* 0x000000030700788c */ /* 0x000fd2000bf06070 */
[----:B------:R-:W-:Y:S05]  /*1180*/  BRA.U !UP0, `(.L_x_13) ;  /* 0x0000000108847547 */ /* 0x000fea000b800000 */
[----:B------:R-:W-:-:S09]  /*1190*/  ULEA UR13, UR5, UR12, 0x2 ;  /* 0x0000000c050d7291 */ /* 0x000fd2000f8e10ff */
[----:B------:R-:W2:Y:S04]  /*11a0*/  LDL R11, [UR13] ;  /* 0x0000000dff0b7983 */ /* 0x000ea80008100800 */
[----:B------:R-:W3:Y:S04]  /*11b0*/  LDL R28, [UR13+0x4] ;  /* 0x0000040dff1c7983 */ /* 0x000ee80008100800 */
[----:B------:R-:W4:Y:S04]  /*11c0*/  LDL R26, [UR13+0x8] ;  /* 0x0000080dff1a7983 */ /* 0x000f280008100800 */
[----:B------:R-:W5:Y:S01]  /*11d0*/  LDL R14, [UR13+0xc] ;  /* 0x00000c0dff0e7983 */ /* 0x000f620008100800 */
[----:B------:R-:W0:Y:S01]  /*11e0*/  S2UR UR9, SR_CgaCtaId ;  /* 0x00000000000979c3 */ /* 0x000e220000008800 */
[----:B------:R-:W-:-:S02]  /*11f0*/  UMOV UR7, 0x400 ;  /* 0x0000040000077882 */ /* 0x000fc40000000000 */
[----:B0-----:R-:W-:-:S04]  /*1200*/  ULEA UR7, UR9, UR7, 0x18 ;  /* 0x0000000709077291 */ /* 0x001fc8000f8ec0ff */
[----:B------:R-:W-:-:S09]  /*1210*/  ULEA UR7, UR5, UR7, 0x2 ;  /* 0x0000000705077291 */ /* 0x000fd2000f8e10ff */
[----:B------:R-:W0:Y:S04]  /*1220*/  LDS.64 R4, [UR7] ;  /* 0x00000007ff047984 */ /* 0x000e280008000a00 */
[----:B------:R-:W1:Y:S01]  /*1230*/  LDS.64 R6, [UR7+0x8] ;  /* 0x00000807ff067984 */ /* 0x000e620008000a00 */
[----:B------:R-:W-:Y:S02]  /*1240*/  ULEA UR7, UR5, UR6, 0x2 ;  /* 0x0000000605077291 */ /* 0x000fe4000f8e10ff */
[----:B------:R-:W-:-:S07]  /*1250*/  UIADD3 UR5, UPT, UPT, UR5, 0x4, URZ ;  /* 0x0000000405057890 */ /* 0x000fce000fffe0ff */
[----:B------:R-:W3:Y:S04]  /*1260*/  LDS R12, [UR7] ;  /* 0x00000007ff0c7984 */ /* 0x000ee80008000800 */
[----:B------:R-:W4:Y:S04]  /*1270*/  LDS R10, [UR7+0x4] ;  /* 0x00000407ff0a7984 */ /* 0x000f280008000800 */
[----:B------:R-:W5:Y:S04]  /*1280*/  LDS R9, [UR7+0x8] ;  /* 0x00000807ff097984 */ /* 0x000f680008000800 */
[----:B------:R-:W5:Y:S01]  /*1290*/  LDS R8, [UR7+0xc] ;  /* 0x00000c07ff087984 */ /* 0x000f620008000800 */
[C---:B0-----:R-:W-:Y:S01]  /*12a0*/  FMUL R4, R16.reuse, R4 ;  /* 0x0000000410047220 */ /* 0x041fe20000400000 */
[C---:B------:R-:W-:Y:S01]  /*12b0*/  FMUL R5, R16.reuse, R5 ;  /* 0x0000000510057220 */ /* 0x040fe20000400000 */
[----:B-1----:R-:W-:-:S02]  /*12c0*/  FMUL R7, R16, R7 ;  /* 0x0000000710077220 */ /* 0x002fc40000400000 */
[C---:B--2---:R-:W-:Y:S01]  /*12d0*/  FFMA R4, R23.reuse, R11, R4 ;  /* 0x0000000b17047223 */ /* 0x044fe20000000004 */
[----:B------:R-:W-:Y:S01]  /*12e0*/  FMUL R11, R16, R6 ;  /* 0x00000006100b7220 */ /* 0x000fe20000400000 */
[----:B---3--:R-:W-:-:S03]  /*12f0*/  FFMA R28, R23, R28, R5 ;  /* 0x0000001c171c7223 */ /* 0x008fc60000000005 */
[----:B------:R0:W-:Y:S01]  /*1300*/  STL [UR13], R4 ;  /* 0x00000004ff007987 */ /* 0x0001e2000810080d */
[----:B------:R-:W-:Y:S01]  /*1310*/  FFMA R27, R4, R12, R27 ;  /* 0x0000000c041b7223 */ /* 0x000fe2000000001b */
[C---:B----4-:R-:W-:Y:S02]  /*1320*/  FFMA R11, R23.reuse, R26, R11 ;  /* 0x0000001a170b7223 */ /* 0x050fe4000000000b */
[----:B------:R0:W-:Y:S01]  /*1330*/  STL [UR13+0x4], R28 ;  /* 0x0000041cff007987 */ /* 0x0001e2000810080d */
[----:B------:R-:W-:Y:S01]  /*1340*/  FFMA R10, R28, R10, R27 ;  /* 0x0000000a1c0a7223 */ /* 0x000fe2000000001b */
[----:B-----5:R-:W-:Y:S02]  /*1350*/  FFMA R14, R23, R14, R7 ;  /* 0x0000000e170e7223 */ /* 0x020fe40000000007 */
[----:B------:R0:W-:Y:S01]  /*1360*/  STL [UR13+0x8], R11 ;  /* 0x0000080bff007987 */ /* 0x0001e2000810080d */
[----:B------:R-:W-:-:S03]  /*1370*/  FFMA R9, R11, R9, R10 ;  /* 0x000000090b097223 */ /* 0x000fc6000000000a */
[----:B------:R0:W-:Y:S01]  /*1380*/  STL [UR13+0xc], R14 ;  /* 0x00000c0eff007987 */ /* 0x0001e2000810080d */
[----:B------:R-:W-:-:S07]  /*1390*/  FFMA R27, R14, R8, R9 ;  /* 0x000000080e1b7223 */ /* 0x000fce0000000009 */
.L_x_13:
[----:B------:R-:W-:Y:S05]  /*13a0*/  BRA.U !UP1, `(.L_x_10) ;  /* 0x0000000109987547 */ /* 0x000fea000b800000 */
[----:B------:R-:W-:-:S06]  /*13b0*/  UISETP.NE.AND UP0, UPT, UR14, 0x1, UPT ;  /* 0x000000010e00788c */ /* 0x000fcc000bf05270 */
[----:B------:R-:W-:-:S05]  /*13c0*/  PLOP3.LUT P1, PT, PT, PT, UP0, 0x80, 0x8 ;  /* 0x000000000008781c */ /* 0x000fca0003f2f008 */
[----:B------:R-:W-:-:S09]  /*13d0*/  @UP0 ULEA UR14, UR5, UR12, 0x2 ;  /* 0x0000000c050e0291 */ /* 0x000fd2000f8e10ff */
[----:B------:R-:W2:Y:S04]  /*13e0*/  @P1 LDL R6, [UR14] ;  /* 0x0000000eff061983 */ /* 0x000ea80008100800 */
[----:B------:R-:W3:Y:S01]  /*13f0*/  @P1 LDL R8, [UR14+0x4] ;  /* 0x0000040eff081983 */ /* 0x000ee20008100800 */
[----:B------:R-:W1:Y:S01]  /*1400*/  @UP0 S2UR UR9, SR_CgaCtaId ;  /* 0x00000000000909c3 */ /* 0x000e620000008800 */
[----:B------:R-:W-:Y:S01]  /*1410*/  @UP0 UMOV UR7, 0x400 ;  /* 0x0000040000070882 */ /* 0x000fe20000000000 */
[----:B------:R-:W-:-:S09]  /*1420*/  @UP0 ULEA UR17, UR5, UR6, 0x2 ;  /* 0x0000000605110291 */ /* 0x000fd2000f8e10ff */
[----:B------:R-:W-:Y:S04]  /*1430*/  @P1 LDS R10, [UR17] ;  /* 0x00000011ff0a1984 */ /* 0x000fe80008000800 */
[----:B------:R-:W-:Y:S01]  /*1440*/  @P1 LDS R9, [UR17+0x4] ;  /* 0x00000411ff091984 */ /* 0x000fe20008000800 */
[----:B-1----:R-:W-:-:S04]  /*1450*/  @UP0 ULEA UR7, UR9, UR7, 0x18 ;  /* 0x0000000709070291 */ /* 0x002fc8000f8ec0ff */
[----:B------:R-:W-:Y:S02]  /*1460*/  @UP0 ULEA UR7, UR5, UR7, 0x2 ;  /* 0x0000000705070291 */ /* 0x000fe4000f8e10ff */
[----:B------:R-:W-:-:S07]  /*1470*/  @UP0 UIADD3 UR5, UPT, UPT, UR5, 0x2, URZ ;  /* 0x0000000205050890 */ /* 0x000fce000fffe0ff */
[----:B0-----:R-:W0:Y:S01]  /*1480*/  @P1 LDS.64 R4, [UR7] ;  /* 0x00000007ff041984 */ /* 0x001e220008000a00 */
[----:B------:R-:W-:-:S04]  /*1490*/  ULOP3.LUT UR7, UR8, 0x1, URZ, 0xc0, !UPT ;  /* 0x0000000108077892 */ /* 0x000fc8000f8ec0ff */
[----:B------:R-:W-:-:S06]  /*14a0*/  UISETP.NE.U32.AND UP1, UPT, UR7, 0x1, UPT ;  /* 0x000000010700788c */ /* 0x000fcc000bf25070 */
[----:B------:R-:W-:-:S05]  /*14b0*/  PLOP3.LUT P2, PT, PT, PT, UP1, 0x80, 0x8 ;  /* 0x000000000008781c */ /* 0x000fca0003f4f018 */
[----:B------:R-:W-:Y:S01]  /*14c0*/  @!UP1 ULEA UR13, UR5, UR12, 0x2 ;  /* 0x0000000c050d9291 */ /* 0x000fe2000f8e10ff */
[C---:B0-----:R-:W-:Y:S01]  /*14d0*/  @P1 FMUL R4, R16.reuse, R4 ;  /* 0x0000000410041220 */ /* 0x041fe20000400000 */
[----:B------:R-:W-:-:S03]  /*14e0*/  @P1 FMUL R5, R16, R5 ;  /* 0x0000000510051220 */ /* 0x000fc60000400000 */
[C---:B--2---:R-:W-:Y:S01]  /*14f0*/  @P1 FFMA R6, R23.reuse, R6, R4 ;  /* 0x0000000617061223 */ /* 0x044fe20000000004 */
[----:B---3--:R-:W-:-:S04]  /*1500*/  @P1 FFMA R5, R23, R8, R5 ;  /* 0x0000000817051223 */ /* 0x008fc80000000005 */
[----:B------:R0:W-:Y:S04]  /*1510*/  @P1 STL [UR14], R6 ;  /* 0x00000006ff001987 */ /* 0x0001e8000810080e */
[----:B------:R-:W-:Y:S04]  /*1520*/  @P1 STL [UR14+0x4], R5 ;  /* 0x00000405ff001987 */ /* 0x000fe8000810080e */
[----:B------:R-:W2:Y:S01]  /*1530*/  @!P2 LDL R4, [UR13] ;  /* 0x0000000dff04a983 */ /* 0x000ea20008100800 */
[----:B------:R-:W1:Y:S01]  /*1540*/  @!UP1 S2UR UR9, SR_CgaCtaId ;  /* 0x00000000000999c3 */ /* 0x000e620000008800 */
[----:B------:R-:W-:Y:S01]  /*1550*/  @!UP1 UMOV UR7, 0x400 ;  /* 0x0000040000079882 */ /* 0x000fe20000000000 */
[----:B0-----:R-:W-:-:S04]  /*1560*/  @P1 FFMA R6, R10, R6, R27 ;  /* 0x000000060a061223 */ /* 0x001fc8000000001b */
[----:B------:R-:W-:Y:S01]  /*1570*/  @P1 FFMA R27, R9, R5, R6 ;  /* 0x00000005091b1223 */ /* 0x000fe20000000006 */
[----:B-1----:R-:W-:-:S04]  /*1580*/  @!UP1 ULEA UR7, UR9, UR7, 0x18 ;  /* 0x0000000709079291 */ /* 0x002fc8000f8ec0ff */
[----:B------:R-:W-:Y:S02]  /*1590*/  @!UP1 ULEA UR7, UR5, UR7, 0x2 ;  /* 0x0000000705079291 */ /* 0x000fe4000f8e10ff */
[----:B------:R-:W-:-:S07]  /*15a0*/  @!UP1 ULEA UR5, UR5, UR6, 0x2 ;  /* 0x0000000605059291 */ /* 0x000fce000f8e10ff */
[----:B------:R-:W0:Y:S04]  /*15b0*/  @!P2 LDS R7, [UR7] ;  /* 0x00000007ff07a984 */ /* 0x000e280008000800 */
[----:B------:R-:W1:Y:S01]  /*15c0*/  @!P2 LDS R8, [UR5] ;  /* 0x00000005ff08a984 */ /* 0x000e620008000800 */
[----:B0-----:R-:W-:-:S04]  /*15d0*/  @!P2 FMUL R16, R16, R7 ;  /* 0x000000071010a220 */ /* 0x001fc80000400000 */
[----:B--2---:R-:W-:-:S04]  /*15e0*/  @!P2 FFMA R4, R23, R4, R16 ;  /* 0x000000041704a223 */ /* 0x004fc80000000010 */
[----:B-1----:R-:W-:Y:S01]  /*15f0*/  @!P2 FFMA R27, R4, R8, R27 ;  /* 0x00000008041ba223 */ /* 0x002fe2000000001b */
[----:B------:R1:W-:Y:S06]  /*1600*/  @!P2 STL [UR13], R4 ;  /* 0x00000004ff00a987 */ /* 0x0003ec000810080d */
.L_x_10:
[----:B01----:R-:W0:Y:S01]  /*1610*/  LDC.64 R4, c[0x0][0x380] ;  /* 0x0000e000ff047b82 */ /* 0x003e220000000a00 */
[----:B------:R-:W-:Y:S01]  /*1620*/  UIADD3 UR4, UPT, UPT, UR4, 0x1, URZ ;  /* 0x0000000104047890 */ /* 0x000fe2000fffe0ff */
[----:B------:R-:W-:-:S05]  /*1630*/  FFMA R27, R0, R19, R27 ;  /* 0x00000013001b7223 */ /* 0x000fca000000001b */
[----:B------:R-:W-:Y:S01]  /*1640*/  ISETP.NE.AND P1, PT, R17, UR4, PT ;  /* 0x0000000411007c0c */ /* 0x000fe2000bf25270 */
[----:B0-----:R-:W-:-:S05]  /*1650*/  IMAD.WIDE R18, R18, 0x4, R4 ;  /* 0x0000000412127825 */ /* 0x001fca00078e0204 */
[----:B------:R4:W-:Y:S01]  /*1660*/  STG.E desc[UR10][R18.64], R27 ;  /* 0x0000001b12007986 */ /* 0x0009e2000c10190a */
[----:B------:R-:W-:Y:S06]  /*1670*/  BAR.SYNC.DEFER_BLOCKING 0x0 ;  /* 0x0000000000007b1d */ /* 0x000fec0000010000 */
[----:B------:R-:W-:Y:S05]  /*1680*/  @P1 BRA `(.L_x_14) ;  /* 0xfffffff000f01947 */ /* 0x000fea000383ffff */
.L_x_6:
[----:B------:R-:W-:Y:S05]  /*1690*/  @!P0 EXIT ;  /* 0x000000000000894d */ /* 0x000fea0003800000 */
[----:B------:R-:W0:Y:S01]  /*16a0*/  LDCU UR14, c[0x0][0x3c0] ;  /* 0x00007800ff0e77ac */ /* 0x000e220008000800 */
[----:B------:R-:W-:Y:S02]  /*16b0*/  UISETP.GE.U32.AND UP0, UPT, UR8, 0x10, UPT ;  /* 0x000000100800788c */ /* 0x000fe4000bf06070 */
[----:B------:R-:W-:Y:S01]  /*16c0*/  ULOP3.LUT UR15, UR8, 0xf, URZ, 0xc0, !UPT ;  /* 0x0000000f080f7892 */ /* 0x000fe2000f8ec0ff */
[----:B------:R-:W-:-:S05]  /*16d0*/  UMOV UR4, URZ ;  /* 0x000000ff00047c82 */ /* 0x000fca0008000000 */
[----:B------:R-:W-:Y:S01]  /*16e0*/  ISETP.NE.AND P1, PT, RZ, UR15, PT ;  /* 0x0000000fff007c0c */ /* 0x000fe2000bf25270 */
[----:B0-----:R-:W-:Y:S01]  /*16f0*/  USHF.R.S32.HI UR13, URZ, 0x1f, UR14 ;  /* 0x0000001fff0d7899 */ /* 0x001fe2000801140e */
[----:B------:R-:W-:Y:S11]  /*1700*/  BRA.U !UP0, `(.L_x_15) ;  /* 0x0000000108907547 */ /* 0x000ff6000b800000 */
[----:B------:R-:W0:Y:S01]  /*1710*/  LDCU.64 UR6, c[0x0][0x380] ;  /* 0x00007000ff0677ac */ /* 0x000e220008000a00 */
[----:B------:R-:W-:Y:S02]  /*1720*/  IADD3 R22, PT, PT, R1, 0x20, RZ ;  /* 0x0000002001167810 */ /* 0x000fe40007ffe0ff */
[----:B-----5:R-:W-:Y:S01]  /*1730*/  MOV R0, R3 ;  /* 0x0000000300007202 */ /* 0x020fe20000000f00 */
[----:B------:R-:W-:-:S04]  /*1740*/  ULOP3.LUT UR4, UR8, 0x7ffffff0, URZ, 0xc0, !UPT ;  /* 0x7ffffff008047892 */ /* 0x000fc8000f8ec0ff */
[----:B------:R-:W-:Y:S02]  /*1750*/  UIADD3 UR9, UPT, UPT, -UR4, URZ, URZ ;  /* 0x000000ff04097290 */ /* 0x000fe4000fffe1ff */
[----:B0-----:R-:W-:-:S04]  /*1760*/  UIADD3 UR5, UP0, UPT, UR6, 0x20, URZ ;  /* 0x0000002006057890 */ /* 0x001fc8000ff1e0ff */
[----:B------:R-:W-:-:S12]  /*1770*/  UIADD3.X UR6, UPT, UPT, URZ, UR7, URZ, UP0, !UPT ;  /* 0x00000007ff067290 */ /* 0x000fd800087fe4ff */
.L_x_16:
[----:B0123--:R-:W2:Y:S04]  /*1780*/  LDL.128 R4, [R22+-0x20] ;  /* 0xffffe00016047983 */ /* 0x00fea80000100c00 */
[----:B------:R-:W3:Y:S04]  /*1790*/  LDL.128 R8, [R22+-0x10] ;  /* 0xfffff00016087983 */ /* 0x000ee80000100c00 */
[----:B------:R-:W5:Y:S04]  /*17a0*/  LDL.128 R12, [R22] ;  /* 0x00000000160c7983 */ /* 0x000f680000100c00 */
[----:B----4-:R0:W4:Y:S01]  /*17b0*/  LDL.128 R16, [R22+0x10] ;  /* 0x0000100016107983 */ /* 0x0101220000100c00 */
[----:B------:R-:W-:Y:S01]  /*17c0*/  IADD3 R2, P0, PT, R0, UR14, RZ ;  /* 0x0000000e00027c10 */ /* 0x000fe2000ff1e0ff */
[----:B------:R-:W-:-:S03]  /*17d0*/  UIADD3 UR9, UPT, UPT, UR9, 0x10, URZ ;  /* 0x0000001009097890 */ /* 0x000fc6000fffe0ff */
[----:B------:R-:W-:Y:S01]  /*17e0*/  LEA.HI.X.SX32 R21, R0, UR13, 0x1, P0 ;  /* 0x0000000d00157c11 */ /* 0x000fe200080f0eff */
[----:B------:R-:W-:Y:S01]  /*17f0*/  UISETP.NE.AND UP0, UPT, UR9, URZ, UPT ;  /* 0x000000ff0900728c */ /* 0x000fe2000bf05270 */
[----:B------:R-:W-:Y:S02]  /*1800*/  LEA R20, P0, R2, UR5, 0x2 ;  /* 0x0000000502147c11 */ /* 0x000fe4000f8010ff */
[----:B0-----:R-:W-:Y:S02]  /*1810*/  IADD3 R22, PT, PT, R22, 0x40, RZ ;  /* 0x0000004016167810 */ /* 0x001fe40007ffe0ff */
[----:B------:R-:W-:Y:S02]  /*1820*/  LEA.HI.X R21, R2, UR6, R21, 0x2, P0 ;  /* 0x0000000602157c11 */ /* 0x000fe400080f1415 */
[----:B------:R-:W-:-:S03]  /*1830*/  IADD3 R0, PT, PT, R0, 0x10, RZ ;  /* 0x0000001000007810 */ /* 0x000fc60007ffe0ff */
[----:B--2---:R0:W-:Y:S04]  /*1840*/  STG.E desc[UR10][R20.64+-0x20], R4 ;  /* 0xffffe00414007986 */ /* 0x0041e8000c10190a */
[----:B------:R0:W-:Y:S04]  /*1850*/  STG.E desc[UR10][R20.64+-0x1c], R5 ;  /* 0xffffe40514007986 */ /* 0x0001e8000c10190a */
[----:B------:R0:W-:Y:S04]  /*1860*/  STG.E desc[UR10][R20.64+-0x18], R6 ;  /* 0xffffe80614007986 */ /* 0x0001e8000c10190a */
[----:B------:R0:W-:Y:S04]  /*1870*/  STG.E desc[UR10][R20.64+-0x14], R7 ;  /* 0xffffec0714007986 */ /* 0x0001e8000c10190a */
[----:B---3--:R0:W-:Y:S04]  /*1880*/  STG.E desc[UR10][R20.64+-0x10], R8 ;  /* 0xfffff00814007986 */ /* 0x0081e8000c10190a */
[----:B------:R0:W-:Y:S04]  /*1890*/  STG.E desc[UR10][R20.64+-0xc], R9 ;  /* 0xfffff40914007986 */ /* 0x0001e8000c10190a */
[----:B------:R0:W-:Y:S04]  /*18a0*/  STG.E desc[UR10][R20.64+-0x8], R10 ;  /* 0xfffff80a14007986 */ /* 0x0001e8000c10190a */
[----:B------:R0:W-:Y:S04]  /*18b0*/  STG.E desc[UR10][R20.64+-0x4], R11 ;  /* 0xfffffc0b14007986 */ /* 0x0001e8000c10190a */
[----:B-----5:R0:W-:Y:S04]  /*18c0*/  STG.E desc[UR10][R20.64], R12 ;  /* 0x0000000c14007986 */ /* 0x0201e8000c10190a */
[----:B------:R0:W-:Y:S04]  /*18d0*/  STG.E desc[UR10][R20.64+0x4], R13 ;  /* 0x0000040d14007986 */ /* 0x0001e8000c10190a */
[----:B------:R0:W-:Y:S04]  /*18e0*/  STG.E desc[UR10][R20.64+0x8], R14 ;  /* 0x0000080e14007986 */ /* 0x0001e8000c10190a */
[----:B------:R0:W-:Y:S04]  /*18f0*/  STG.E desc[UR10][R20.64+0xc], R15 ;  /* 0x00000c0f14007986 */ /* 0x0001e8000c10190a */
[----:B----4-:R0:W-:Y:S04]  /*1900*/  STG.E desc[UR10][R20.64+0x10], R16 ;  /* 0x0000101014007986 */ /* 0x0101e8000c10190a */
[----:B------:R0:W-:Y:S04]  /*1910*/  STG.E desc[UR10][R20.64+0x14], R17 ;  /* 0x0000141114007986 */ /* 0x0001e8000c10190a */
[----:B------:R0:W-:Y:S04]  /*1920*/  STG.E desc[UR10][R20.64+0x18], R18 ;  /* 0x0000181214007986 */ /* 0x0001e8000c10190a */
[----:B------:R0:W-:Y:S01]  /*1930*/  STG.E desc[UR10][R20.64+0x1c], R19 ;  /* 0x00001c1314007986 */ /* 0x0001e2000c10190a */
[----:B------:R-:W-:Y:S05]  /*1940*/  BRA.U UP0, `(.L_x_16) ;  /* 0xfffffffd008c7547 */ /* 0x000fea000b83ffff */
.L_x_15:
[----:B------:R-:W-:Y:S05]  /*1950*/  @!P1 EXIT ;  /* 0x000000000000994d */ /* 0x000fea0003800000 */
[----:B------:R-:W-:Y:S02]  /*1960*/  UISETP.GE.U32.AND UP0, UPT, UR15, 0x8, UPT ;  /* 0x000000080f00788c */ /* 0x000fe4000bf06070 */
[----:B------:R-:W-:-:S06]  /*1970*/  ULOP3.LUT UR6, UR8, 0x7, URZ, 0xc0, !UPT ;  /* 0x0000000708067892 */ /* 0x000fcc000f8ec0ff */
[----:B------:R-:W-:Y:S01]  /*1980*/  ISETP.NE.AND P1, PT, RZ, UR6, PT ;  /* 0x00000006ff007c0c */ /* 0x000fe2000bf25270 */
[----:B------:R-:W-:-:S12]  /*1990*/  BRA.U !UP0, `(.L_x_17) ;  /* 0x0000000108487547 */ /* 0x000fd8000b800000 */
[----:B------:R-:W-:Y:S01]  /*19a0*/  ULEA UR5, UR4, UR12, 0x2 ;  /* 0x0000000c04057291 */ /* 0x000fe2000f8e10ff */
[----:B------:R-:W4:Y:S08]  /*19b0*/  LDCU.64 UR16, c[0x0][0x380] ;  /* 0x00007000ff1077ac */ /* 0x000f300008000a00 */
[----:B012---:R-:W2:Y:S04]  /*19c0*/  LDL.128 R8, [UR5] ;  /* 0x00000005ff087983 */ /* 0x007ea80008100c00 */
[----:B---3--:R-:W3:Y:S01]  /*19d0*/  LDL.128 R4, [UR5+0x10] ;  /* 0x00001005ff047983 */ /* 0x008ee20008100c00 */
[----:B-----5:R-:W-:Y:S01]  /*19e0*/  IADD3 R0, PT, PT, R3, UR4, RZ ;  /* 0x0000000403007c10 */ /* 0x020fe2000fffe0ff */
[----:B------:R-:W-:-:S03]  /*19f0*/  UIADD3 UR4, UPT, UPT, UR4, 0x8, URZ ;  /* 0x0000000804047890 */ /* 0x000fc6000fffe0ff */
[----:B------:R-:W-:-:S04]  /*1a00*/  IADD3 R2, P0, PT, R0, UR14, RZ ;  /* 0x0000000e00027c10 */ /* 0x000fc8000ff1e0ff */
[----:B------:R-:W-:Y:S02]  /*1a10*/  LEA.HI.X.SX32 R13, R0, UR13, 0x1, P0 ;  /* 0x0000000d000d7c11 */ /* 0x000fe400080f0eff */
[----:B----4-:R-:W-:-:S04]  /*1a20*/  LEA R12, P0, R2, UR16, 0x2 ;  /* 0x00000010020c7c11 */ /* 0x010fc8000f8010ff */
[----:B------:R-:W-:-:S05]  /*1a30*/  LEA.HI.X R13, R2, UR17, R13, 0x2, P0 ;  /* 0x00000011020d7c11 */ /* 0x000fca00080f140d */
[----:B--2---:R0:W-:Y:S04]  /*1a40*/  STG.E desc[UR10][R12.64], R8 ;  /* 0x000000080c007986 */ /* 0x0041e8000c10190a */
[----:B------:R0:W-:Y:S04]  /*1a50*/  STG.E desc[UR10][R12.64+0x4], R9 ;  /* 0x000004090c007986 */ /* 0x0001e8000c10190a */
[----:B------:R0:W-:Y:S04]  /*1a60*/  STG.E desc[UR10][R12.64+0x8], R10 ;  /* 0x0000080a0c007986 */ /* 0x0001e8000c10190a */
[----:B------:R0:W-:Y:S04]  /*1a70*/  STG.E desc[UR10][R12.64+0xc], R11 ;  /* 0x00000c0b0c007986 */ /* 0x0001e8000c10190a */
[----:B---3--:R0:W-:Y:S04]  /*1a80*/  STG.E desc[UR10][R12.64+0x10], R4 ;  /* 0x000010040c007986 */ /* 0x0081e8000c10190a */
[----:B------:R0:W-:Y:S04]  /*1a90*/  STG.E desc[UR10][R12.64+0x14], R5 ;  /* 0x000014050c007986 */ /* 0x0001e8000c10190a */
[----:B------:R0:W-:Y:S04]  /*1aa0*/  STG.E desc[UR10][R12.64+0x18], R6 ;  /* 0x000018060c007986 */ /* 0x0001e8000c10190a */
[----:B------:R0:W-:Y:S02]  /*1ab0*/  STG.E desc[UR10][R12.64+0x1c], R7 ;  /* 0x00001c070c007986 */ /* 0x0001e4000c10190a */
.L_x_17:
[----:B------:R-:W-:Y:S05]  /*1ac0*/  @!P1 EXIT ;  /* 0x000000000000994d */ /* 0x000fea0003800000 */
[----:B------:R-:W-:Y:S02]  /*1ad0*/  UISETP.GE.U32.AND UP0, UPT, UR6, 0x4, UPT ;  /* 0x000000040600788c */ /* 0x000fe4000bf06070 */
[----:B------:R-:W-:-:S06]  /*1ae0*/  ULOP3.LUT UR5, UR8, 0x3, URZ, 0xc0, !UPT ;  /* 0x0000000308057892 */ /* 0x000fcc000f8ec0ff */
[----:B------:R-:W-:Y:S01]  /*1af0*/  ISETP.NE.AND P1, PT, RZ, UR5, PT ;  /* 0x00000005ff007c0c */ /* 0x000fe2000bf25270 */
[----:B------:R-:W-:-:S12]  /*1b00*/  BRA.U !UP0, `(.L_x_18) ;  /* 0x0000000108347547 */ /* 0x000fd8000b800000 */
[----:B------:R-:W-:-:S09]  /*1b10*/  ULEA UR6, UR4, UR12, 0x2 ;  /* 0x0000000c04067291 */ /* 0x000fd2000f8e10ff */
[----:B012---:R-:W2:Y:S01]  /*1b20*/  LDL.128 R8, [UR6] ;  /* 0x00000006ff087983 */ /* 0x007ea20008100c00 */
[----:B-----5:R-:W-:Y:S01]  /*1b30*/  IADD3 R0, PT, PT, R3, UR4, RZ ;  /* 0x0000000403007c10 */ /* 0x020fe2000fffe0ff */
[----:B------:R-:W3:Y:S03]  /*1b40*/  LDCU.64 UR6, c[0x0][0x380] ;  /* 0x00007000ff0677ac */ /* 0x000ee60008000a00 */
[----:B------:R-:W-:Y:S01]  /*1b50*/  IADD3 R2, P0, PT, R0, UR14, RZ ;  /* 0x0000000e00027c10 */ /* 0x000fe2000ff1e0ff */
[----:B------:R-:W-:-:S03]  /*1b60*/  UIADD3 UR4, UPT, UPT, UR4, 0x4, URZ ;  /* 0x0000000404047890 */ /* 0x000fc6000fffe0ff */
[----:B------:R-:W-:Y:S02]  /*1b70*/  LEA.HI.X.SX32 R5, R0, UR13, 0x1, P0 ;  /* 0x0000000d00057c11 */ /* 0x000fe400080f0eff */
[----:B---3--:R-:W-:-:S04]  /*1b80*/  LEA R4, P0, R2, UR6, 0x2 ;  /* 0x0000000602047c11 */ /* 0x008fc8000f8010ff */
[----:B------:R-:W-:-:S05]  /*1b90*/  LEA.HI.X R5, R2, UR7, R5, 0x2, P0 ;  /* 0x0000000702057c11 */ /* 0x000fca00080f1405 */
[----:B--2---:R0:W-:Y:S04]  /*1ba0*/  STG.E desc[UR10][R4.64], R8 ;  /* 0x0000000804007986 */ /* 0x0041e8000c10190a */
[----:B------:R0:W-:Y:S04]  /*1bb0*/  STG.E desc[UR10][R4.64+0x4], R9 ;  /* 0x0000040904007986 */ /* 0x0001e8000c10190a */
[----:B------:R0:W-:Y:S04]  /*1bc0*/  STG.E desc[UR10][R4.64+0x8], R10 ;  /* 0x0000080a04007986 */ /* 0x0001e8000c10190a */
[----:B------:R0:W-:Y:S02]  /*1bd0*/  STG.E desc[UR10][R4.64+0xc], R11 ;  /* 0x00000c0b04007986 */ /* 0x0001e4000c10190a */
.L_x_18:
[----:B------:R-:W-:Y:S05]  /*1be0*/  @!P1 EXIT ;  /* 0x000000000000994d */ /* 0x000fea0003800000 */
[----:B-----5:R-:W-:Y:S01]  /*1bf0*/  IADD3 R0, PT, PT, R3, UR4, RZ ;  /* 0x0000000403007c10 */ /* 0x020fe2000fffe0ff */
[----:B------:R-:W0:Y:S01]  /*1c00*/  LDCU.64 UR8, c[0x0][0x380] ;  /* 0x00007000ff0877ac */ /* 0x000e220008000a00 */
[----:B------:R-:W-:Y:S02]  /*1c10*/  UIMAD UR6, UR4, 0x4, UR12 ;  /* 0x00000004040678a4 */ /* 0x000fe4000f8e020c */
[----:B------:R-:W-:-:S12]  /*1c20*/  UIADD3 UR5, UPT, UPT, -UR5, URZ, URZ ;  /* 0x000000ff05057290 */ /* 0x000fd8000fffe1ff */
.L_x_19:
[----:B0-----:R-:W5:Y:S01]  /*1c30*/  LDL R5, [UR6] ;  /* 0x00000006ff057983 */ /* 0x001f620008100800 */
[C---:B------:R-:W-:Y:S01]  /*1c40*/  IADD3 R3, P0, PT, R0.reuse, UR14, RZ ;  /* 0x0000000e00037c10 */ /* 0x040fe2000ff1e0ff */
[----:B------:R-:W-:Y:S02]  /*1c50*/  UIADD3 UR5, UPT, UPT, UR5, 0x1, URZ ;  /* 0x0000000105057890 */ /* 0x000fe4000fffe0ff */
[----:B------:R-:W-:Y:S01]  /*1c60*/  UIADD3 UR6, UPT, UPT, UR6, 0x4, URZ ;  /* 0x0000000406067890 */ /* 0x000fe2000fffe0ff */
[C---:B---3--:R-:W-:Y:S01]  /*1c70*/  LEA.HI.X.SX32 R4, R0.reuse, UR13, 0x1, P0 ;  /* 0x0000000d00047c11 */ /* 0x048fe200080f0eff */
[----:B------:R-:W-:Y:S01]  /*1c80*/  UISETP.NE.AND UP0, UPT, UR5, URZ, UPT ;  /* 0x000000ff0500728c */ /* 0x000fe2000bf05270 */
[C---:B------:R-:W-:Y:S02]  /*1c90*/  LEA R2, P0, R3.reuse, UR8, 0x2 ;  /* 0x0000000803027c11 */ /* 0x040fe4000f8010ff */
[----:B------:R-:W-:Y:S02]  /*1ca0*/  IADD3 R0, PT, PT, R0, 0x1, RZ ;  /* 0x0000000100007810 */ /* 0x000fe40007ffe0ff */
[----:B------:R-:W-:-:S05]  /*1cb0*/  LEA.HI.X R3, R3, UR9, R4, 0x2, P0 ;  /* 0x0000000903037c11 */ /* 0x000fca00080f1404 */
[----:B-----5:R0:W-:Y:S01]  /*1cc0*/  STG.E desc[UR10][R2.64], R5 ;  /* 0x0000000502007986 */ /* 0x0201e2000c10190a */
[----:B------:R-:W-:Y:S05]  /*1cd0*/  BRA.U UP0, `(.L_x_19) ;  /* 0xfffffffd00d47547 */ /* 0x000fea000b83ffff */
[----:B------:R-:W-:Y:S05]  /*1ce0*/  EXIT ;  /* 0x000000000000794d */ /* 0x000fea0003800000 */
.L_x_20:
[----:B------:R-:W-:-:S00]  /*1cf0*/  BRA `(.L_x_20) ;  /* 0xfffffffc00fc7947 */ /* 0x000fc0000383ffff */
[----:B------:R-:W-:-:S00]  /*1d00*/  NOP ;  /* 0x0000000000007918 */ /* 0x000fc00000000000 */
[----:B------:R-:W-:-:S00]  /*1d10*/  NOP ;  /* 0x0000000000007918 */ /* 0x000fc00000000000 */
[----:B------:R-:W-:-:S00]  /*1d20*/  NOP ;  /* 0x0000000000007918 */ /* 0x000fc00000000000 */
[----:B------:R-:W-:-:S00]  /*1d30*/  NOP ;  /* 0x0000000000007918 */ /* 0x000fc00000000000 */
[----:B------:R-:W-:-:S00]  /*1d40*/  NOP ;  /* 0x0000000000007918 */ /* 0x000fc00000000000 */
[----:B------:R-:W-:-:S00]  /*1d50*/  NOP ;  /* 0x0000000000007918 */ /* 0x000fc00000000000 */
[----:B------:R-:W-:-:S00]  /*1d60*/  NOP ;  /* 0x0000000000007918 */ /* 0x000fc00000000000 */
[----:B------:R-:W-:-:S00]  /*1d70*/  NOP ;  /* 0x0000000000007918 */ /* 0x000fc00000000000 */
.L_x_21:


//--------------------- .nv.shared.ssd_scan_f32   --------------------------
	.section	.nv.shared.ssd_scan_f32,"aw",@nobits
	.sectionflags	@""
	.align	16
	.zero		1024


//--------------------- .nv.shared.reserved.0     --------------------------
	.section	.nv.shared.reserved.0,"aw",@nobits
	.weak		__nv_reservedSMEM_offset_0_alias
	.size		__nv_reservedSMEM_offset_0_alias, 0, 64
	.other		__nv_reservedSMEM_offset_0_alias,@"STO_CUDA_RESERVED_SHARED STV_DEFAULT"
__nv_reservedSMEM_offset_0_alias:
	.zero		0
	.zero		64


//--------------------- .nv.constant0.ssd_scan_f32 --------------------------
	.section	.nv.constant0.ssd_scan_f32,"a",@progbits
	.sectionflags	@""
	.align	4
.nv.constant0.ssd_scan_f32:
	.zero		988


//--------------------- SYMBOLS --------------------------

	.type		.nv.reservedSmem.offset0,@object
	.size		.nv.reservedSmem.offset0,0x4
	.type		.nv.reservedSmem.cap,@object
	.size		.nv.reservedSmem.cap,0x4
